//
// Generated by NVIDIA NVVM Compiler
//
// Compiler Build ID: CL-36424714
// Cuda compilation tools, release 13.0, V13.0.88
// Based on NVVM 20.0.0
//

.version 9.0
.target sm_100
.address_size 64

	// .globl	_Z10conv_layerPfS_S_iiiiiiiiii

.visible .entry _Z10conv_layerPfS_S_iiiiiiiiii(
	.param .u64 .ptr .align 1 _Z10conv_layerPfS_S_iiiiiiiiii_param_0,
	.param .u64 .ptr .align 1 _Z10conv_layerPfS_S_iiiiiiiiii_param_1,
	.param .u64 .ptr .align 1 _Z10conv_layerPfS_S_iiiiiiiiii_param_2,
	.param .u32 _Z10conv_layerPfS_S_iiiiiiiiii_param_3,
	.param .u32 _Z10conv_layerPfS_S_iiiiiiiiii_param_4,
	.param .u32 _Z10conv_layerPfS_S_iiiiiiiiii_param_5,
	.param .u32 _Z10conv_layerPfS_S_iiiiiiiiii_param_6,
	.param .u32 _Z10conv_layerPfS_S_iiiiiiiiii_param_7,
	.param .u32 _Z10conv_layerPfS_S_iiiiiiiiii_param_8,
	.param .u32 _Z10conv_layerPfS_S_iiiiiiiiii_param_9,
	.param .u32 _Z10conv_layerPfS_S_iiiiiiiiii_param_10,
	.param .u32 _Z10conv_layerPfS_S_iiiiiiiiii_param_11,
	.param .u32 _Z10conv_layerPfS_S_iiiiiiiiii_param_12
)
{
	.reg .pred 	%p<18>;
	.reg .b32 	%r<217>;
	.reg .b32 	%f<74>;
	.reg .b64 	%rd<70>;

	ld.param.u64 	%rd4, [_Z10conv_layerPfS_S_iiiiiiiiii_param_1];
	ld.param.u64 	%rd5, [_Z10conv_layerPfS_S_iiiiiiiiii_param_2];
	ld.param.u32 	%r103, [_Z10conv_layerPfS_S_iiiiiiiiii_param_3];
	ld.param.u32 	%r104, [_Z10conv_layerPfS_S_iiiiiiiiii_param_4];
	ld.param.u32 	%r105, [_Z10conv_layerPfS_S_iiiiiiiiii_param_5];
	ld.param.u32 	%r106, [_Z10conv_layerPfS_S_iiiiiiiiii_param_6];
	ld.param.u32 	%r107, [_Z10conv_layerPfS_S_iiiiiiiiii_param_7];
	ld.param.u32 	%r108, [_Z10conv_layerPfS_S_iiiiiiiiii_param_8];
	ld.param.u32 	%r109, [_Z10conv_layerPfS_S_iiiiiiiiii_param_9];
	ld.param.u32 	%r110, [_Z10conv_layerPfS_S_iiiiiiiiii_param_10];
	ld.param.u32 	%r111, [_Z10conv_layerPfS_S_iiiiiiiiii_param_11];
	ld.param.u32 	%r112, [_Z10conv_layerPfS_S_iiiiiiiiii_param_12];
	cvta.to.global.u64 	%rd1, %rd5;
	cvta.to.global.u64 	%rd2, %rd4;
	mov.u32 	%r113, %ctaid.x;
	mov.u32 	%r114, %ntid.x;
	mov.u32 	%r115, %tid.x;
	mad.lo.s32 	%r1, %r113, %r114, %r115;
	mov.u32 	%r116, %ctaid.y;
	mov.u32 	%r117, %ntid.y;
	mov.u32 	%r118, %tid.y;
	mad.lo.s32 	%r2, %r116, %r117, %r118;
	mov.u32 	%r3, %ctaid.z;
	setp.lt.s32 	%p2, %r103, 1;
	@%p2 bra 	$L__BB0_5;
	mul.lo.s32 	%r4, %r112, %r2;
	mul.lo.s32 	%r5, %r112, %r1;
	mul.lo.s32 	%r6, %r109, %r3;
	min.s32 	%r119, %r107, %r108;
	min.s32 	%r120, %r119, %r109;
	setp.lt.s32 	%p3, %r120, 1;
	@%p3 bra 	$L__BB0_5;
	and.b32  	%r7, %r109, 7;
	add.s32 	%r8, %r7, -1;
	and.b32  	%r9, %r109, 3;
	and.b32  	%r10, %r109, 2147483640;
	and.b32  	%r11, %r109, 1;
	neg.s32 	%r12, %r10;
	mul.lo.s32 	%r122, %r108, %r107;
	shl.b32 	%r13, %r122, 3;
	mul.lo.s32 	%r123, %r111, %r110;
	shl.b32 	%r14, %r123, 3;
	mul.lo.s32 	%r15, %r110, %r109;
	setp.lt.s32 	%p4, %r1, %r106;
	setp.lt.s32 	%p5, %r2, %r105;
	setp.lt.s32 	%p6, %r3, %r104;
	and.pred  	%p7, %p6, %p5;
	and.pred  	%p1, %p7, %p4;
	mov.b32 	%r194, 0;
$L__BB0_3:
	@%p1 bra 	$L__BB0_6;
$L__BB0_4:
	add.s32 	%r194, %r194, 1;
	setp.eq.s32 	%p17, %r194, %r103;
	@%p17 bra 	$L__BB0_5;
	bra.uni 	$L__BB0_3;
$L__BB0_5:
	ret;
$L__BB0_6:
	mul.lo.s32 	%r18, %r194, %r109;
	mad.lo.s32 	%r125, %r110, %r18, %r110;
	add.s32 	%r19, %r4, %r125;
	add.s32 	%r126, %r18, 2;
	mad.lo.s32 	%r20, %r110, %r126, %r4;
	add.s32 	%r127, %r18, 3;
	mad.lo.s32 	%r21, %r110, %r127, %r4;
	add.s32 	%r128, %r18, 4;
	mad.lo.s32 	%r22, %r110, %r128, %r4;
	add.s32 	%r129, %r18, 5;
	mad.lo.s32 	%r23, %r110, %r129, %r4;
	add.s32 	%r130, %r18, 6;
	mad.lo.s32 	%r24, %r110, %r130, %r4;
	add.s32 	%r131, %r18, 7;
	mad.lo.s32 	%r25, %r110, %r131, %r4;
	mov.b32 	%r195, 0;
	mad.lo.s32 	%r154, %r15, %r194, %r4;
$L__BB0_7:
	add.s32 	%r27, %r195, %r4;
	mad.lo.s32 	%r133, %r6, %r107, %r195;
	add.s32 	%r134, %r133, %r107;
	mul.lo.s32 	%r28, %r108, %r134;
	add.s32 	%r135, %r6, 2;
	mad.lo.s32 	%r136, %r107, %r135, %r195;
	mul.lo.s32 	%r29, %r108, %r136;
	add.s32 	%r137, %r6, 3;
	mad.lo.s32 	%r138, %r107, %r137, %r195;
	mul.lo.s32 	%r30, %r108, %r138;
	add.s32 	%r139, %r6, 4;
	mad.lo.s32 	%r140, %r107, %r139, %r195;
	mul.lo.s32 	%r31, %r108, %r140;
	add.s32 	%r141, %r6, 5;
	mad.lo.s32 	%r142, %r107, %r141, %r195;
	mul.lo.s32 	%r32, %r108, %r142;
	add.s32 	%r143, %r6, 6;
	mad.lo.s32 	%r144, %r107, %r143, %r195;
	mul.lo.s32 	%r33, %r108, %r144;
	add.s32 	%r145, %r6, 7;
	mad.lo.s32 	%r146, %r107, %r145, %r195;
	mul.lo.s32 	%r34, %r108, %r146;
	mul.lo.s32 	%r35, %r108, %r133;
	add.s32 	%r147, %r19, %r195;
	mad.lo.s32 	%r36, %r111, %r147, %r5;
	add.s32 	%r148, %r20, %r195;
	mad.lo.s32 	%r37, %r111, %r148, %r5;
	add.s32 	%r149, %r21, %r195;
	mad.lo.s32 	%r38, %r111, %r149, %r5;
	add.s32 	%r150, %r22, %r195;
	mad.lo.s32 	%r39, %r111, %r150, %r5;
	add.s32 	%r151, %r23, %r195;
	mad.lo.s32 	%r40, %r111, %r151, %r5;
	add.s32 	%r152, %r24, %r195;
	mad.lo.s32 	%r41, %r111, %r152, %r5;
	add.s32 	%r153, %r25, %r195;
	mad.lo.s32 	%r42, %r111, %r153, %r5;
	add.s32 	%r155, %r154, %r195;
	mad.lo.s32 	%r43, %r111, %r155, %r5;
	mov.b32 	%r196, 0;
$L__BB0_8:
	setp.lt.u32 	%p8, %r109, 8;
	add.s32 	%r45, %r196, %r5;
	mov.b32 	%r215, 0;
	@%p8 bra 	$L__BB0_11;
	add.s32 	%r212, %r28, %r196;
	add.s32 	%r211, %r29, %r196;
	add.s32 	%r210, %r30, %r196;
	add.s32 	%r209, %r31, %r196;
	add.s32 	%r208, %r32, %r196;
	add.s32 	%r207, %r33, %r196;
	add.s32 	%r206, %r34, %r196;
	add.s32 	%r205, %r35, %r196;
	add.s32 	%r204, %r36, %r196;
	add.s32 	%r203, %r37, %r196;
	add.s32 	%r202, %r38, %r196;
	add.s32 	%r201, %r39, %r196;
	add.s32 	%r200, %r40, %r196;
	add.s32 	%r199, %r41, %r196;
	add.s32 	%r198, %r42, %r196;
	add.s32 	%r197, %r43, %r196;
	mov.u32 	%r213, %r12;
$L__BB0_10:
	.pragma "nounroll";
	mul.wide.s32 	%rd6, %r197, 4;
	add.s64 	%rd7, %rd2, %rd6;
	ld.global.f32 	%f19, [%rd7];
	mul.wide.s32 	%rd8, %r205, 4;
	add.s64 	%rd9, %rd1, %rd8;
	ld.global.f32 	%f20, [%rd9];
	fma.rn.f32 	%f21, %f19, %f20, %f73;
	mul.wide.s32 	%rd10, %r204, 4;
	add.s64 	%rd11, %rd2, %rd10;
	ld.global.f32 	%f22, [%rd11];
	mul.wide.s32 	%rd12, %r212, 4;
	add.s64 	%rd13, %rd1, %rd12;
	ld.global.f32 	%f23, [%rd13];
	fma.rn.f32 	%f24, %f22, %f23, %f21;
	mul.wide.s32 	%rd14, %r203, 4;
	add.s64 	%rd15, %rd2, %rd14;
	ld.global.f32 	%f25, [%rd15];
	mul.wide.s32 	%rd16, %r211, 4;
	add.s64 	%rd17, %rd1, %rd16;
	ld.global.f32 	%f26, [%rd17];
	fma.rn.f32 	%f27, %f25, %f26, %f24;
	mul.wide.s32 	%rd18, %r202, 4;
	add.s64 	%rd19, %rd2, %rd18;
	ld.global.f32 	%f28, [%rd19];
	mul.wide.s32 	%rd20, %r210, 4;
	add.s64 	%rd21, %rd1, %rd20;
	ld.global.f32 	%f29, [%rd21];
	fma.rn.f32 	%f30, %f28, %f29, %f27;
	mul.wide.s32 	%rd22, %r201, 4;
	add.s64 	%rd23, %rd2, %rd22;
	ld.global.f32 	%f31, [%rd23];
	mul.wide.s32 	%rd24, %r209, 4;
	add.s64 	%rd25, %rd1, %rd24;
	ld.global.f32 	%f32, [%rd25];
	fma.rn.f32 	%f33, %f31, %f32, %f30;
	mul.wide.s32 	%rd26, %r200, 4;
	add.s64 	%rd27, %rd2, %rd26;
	ld.global.f32 	%f34, [%rd27];
	mul.wide.s32 	%rd28, %r208, 4;
	add.s64 	%rd29, %rd1, %rd28;
	ld.global.f32 	%f35, [%rd29];
	fma.rn.f32 	%f36, %f34, %f35, %f33;
	mul.wide.s32 	%rd30, %r199, 4;
	add.s64 	%rd31, %rd2, %rd30;
	ld.global.f32 	%f37, [%rd31];
	mul.wide.s32 	%rd32, %r207, 4;
	add.s64 	%rd33, %rd1, %rd32;
	ld.global.f32 	%f38, [%rd33];
	fma.rn.f32 	%f39, %f37, %f38, %f36;
	mul.wide.s32 	%rd34, %r198, 4;
	add.s64 	%rd35, %rd2, %rd34;
	ld.global.f32 	%f40, [%rd35];
	mul.wide.s32 	%rd36, %r206, 4;
	add.s64 	%rd37, %rd1, %rd36;
	ld.global.f32 	%f41, [%rd37];
	fma.rn.f32 	%f73, %f40, %f41, %f39;
	add.s32 	%r213, %r213, 8;
	add.s32 	%r212, %r212, %r13;
	add.s32 	%r211, %r211, %r13;
	add.s32 	%r210, %r210, %r13;
	add.s32 	%r209, %r209, %r13;
	add.s32 	%r208, %r208, %r13;
	add.s32 	%r207, %r207, %r13;
	add.s32 	%r206, %r206, %r13;
	add.s32 	%r205, %r205, %r13;
	add.s32 	%r204, %r204, %r14;
	add.s32 	%r203, %r203, %r14;
	add.s32 	%r202, %r202, %r14;
	add.s32 	%r201, %r201, %r14;
	add.s32 	%r200, %r200, %r14;
	add.s32 	%r199, %r199, %r14;
	add.s32 	%r198, %r198, %r14;
	add.s32 	%r197, %r197, %r14;
	setp.ne.s32 	%p9, %r213, 0;
	mov.u32 	%r215, %r10;
	@%p9 bra 	$L__BB0_10;
$L__BB0_11:
	setp.eq.s32 	%p10, %r7, 0;
	@%p10 bra 	$L__BB0_19;
	setp.lt.u32 	%p11, %r8, 3;
	@%p11 bra 	$L__BB0_14;
	add.s32 	%r157, %r215, %r18;
	mad.lo.s32 	%r158, %r157, %r110, %r27;
	mad.lo.s32 	%r159, %r158, %r111, %r45;
	mul.wide.s32 	%rd38, %r159, 4;
	add.s64 	%rd39, %rd2, %rd38;
	ld.global.f32 	%f43, [%rd39];
	add.s32 	%r160, %r215, %r6;
	mad.lo.s32 	%r161, %r160, %r107, %r195;
	mad.lo.s32 	%r162, %r161, %r108, %r196;
	mul.wide.s32 	%rd40, %r162, 4;
	add.s64 	%rd41, %rd1, %rd40;
	ld.global.f32 	%f44, [%rd41];
	fma.rn.f32 	%f45, %f43, %f44, %f73;
	add.s32 	%r163, %r158, %r110;
	mad.lo.s32 	%r164, %r163, %r111, %r45;
	mul.wide.s32 	%rd42, %r164, 4;
	add.s64 	%rd43, %rd2, %rd42;
	ld.global.f32 	%f46, [%rd43];
	add.s32 	%r165, %r161, %r107;
	mad.lo.s32 	%r166, %r165, %r108, %r196;
	mul.wide.s32 	%rd44, %r166, 4;
	add.s64 	%rd45, %rd1, %rd44;
	ld.global.f32 	%f47, [%rd45];
	fma.rn.f32 	%f48, %f46, %f47, %f45;
	add.s32 	%r167, %r163, %r110;
	mad.lo.s32 	%r168, %r167, %r111, %r45;
	mul.wide.s32 	%rd46, %r168, 4;
	add.s64 	%rd47, %rd2, %rd46;
	ld.global.f32 	%f49, [%rd47];
	add.s32 	%r169, %r165, %r107;
	mad.lo.s32 	%r170, %r169, %r108, %r196;
	mul.wide.s32 	%rd48, %r170, 4;
	add.s64 	%rd49, %rd1, %rd48;
	ld.global.f32 	%f50, [%rd49];
	fma.rn.f32 	%f51, %f49, %f50, %f48;
	add.s32 	%r171, %r167, %r110;
	mad.lo.s32 	%r172, %r171, %r111, %r45;
	mul.wide.s32 	%rd50, %r172, 4;
	add.s64 	%rd51, %rd2, %rd50;
	ld.global.f32 	%f52, [%rd51];
	add.s32 	%r173, %r169, %r107;
	mad.lo.s32 	%r174, %r173, %r108, %r196;
	mul.wide.s32 	%rd52, %r174, 4;
	add.s64 	%rd53, %rd1, %rd52;
	ld.global.f32 	%f53, [%rd53];
	fma.rn.f32 	%f73, %f52, %f53, %f51;
	add.s32 	%r215, %r215, 4;
$L__BB0_14:
	setp.eq.s32 	%p12, %r9, 0;
	@%p12 bra 	$L__BB0_19;
	setp.eq.s32 	%p13, %r9, 1;
	@%p13 bra 	$L__BB0_17;
	add.s32 	%r175, %r215, %r18;
	mad.lo.s32 	%r176, %r175, %r110, %r27;
	mad.lo.s32 	%r177, %r176, %r111, %r45;
	mul.wide.s32 	%rd54, %r177, 4;
	add.s64 	%rd55, %rd2, %rd54;
	ld.global.f32 	%f55, [%rd55];
	add.s32 	%r178, %r215, %r6;
	mad.lo.s32 	%r179, %r178, %r107, %r195;
	mad.lo.s32 	%r180, %r179, %r108, %r196;
	mul.wide.s32 	%rd56, %r180, 4;
	add.s64 	%rd57, %rd1, %rd56;
	ld.global.f32 	%f56, [%rd57];
	fma.rn.f32 	%f57, %f55, %f56, %f73;
	add.s32 	%r181, %r176, %r110;
	mad.lo.s32 	%r182, %r181, %r111, %r45;
	mul.wide.s32 	%rd58, %r182, 4;
	add.s64 	%rd59, %rd2, %rd58;
	ld.global.f32 	%f58, [%rd59];
	add.s32 	%r183, %r179, %r107;
	mad.lo.s32 	%r184, %r183, %r108, %r196;
	mul.wide.s32 	%rd60, %r184, 4;
	add.s64 	%rd61, %rd1, %rd60;
	ld.global.f32 	%f59, [%rd61];
	fma.rn.f32 	%f73, %f58, %f59, %f57;
	add.s32 	%r215, %r215, 2;
$L__BB0_17:
	setp.eq.s32 	%p14, %r11, 0;
	@%p14 bra 	$L__BB0_19;
	add.s32 	%r185, %r215, %r18;
	mad.lo.s32 	%r186, %r185, %r110, %r27;
	mad.lo.s32 	%r187, %r186, %r111, %r45;
	mul.wide.s32 	%rd62, %r187, 4;
	add.s64 	%rd63, %rd2, %rd62;
	ld.global.f32 	%f60, [%rd63];
	add.s32 	%r188, %r215, %r6;
	mad.lo.s32 	%r189, %r188, %r107, %r195;
	mad.lo.s32 	%r190, %r189, %r108, %r196;
	mul.wide.s32 	%rd64, %r190, 4;
	add.s64 	%rd65, %rd1, %rd64;
	ld.global.f32 	%f61, [%rd65];
	fma.rn.f32 	%f73, %f60, %f61, %f73;
$L__BB0_19:
	add.s32 	%r196, %r196, 1;
	setp.ne.s32 	%p15, %r196, %r108;
	@%p15 bra 	$L__BB0_8;
	add.s32 	%r195, %r195, 1;
	setp.ne.s32 	%p16, %r195, %r107;
	@%p16 bra 	$L__BB0_7;
	ld.param.u64 	%rd69, [_Z10conv_layerPfS_S_iiiiiiiiii_param_0];
	mad.lo.s32 	%r191, %r194, %r104, %r3;
	mad.lo.s32 	%r192, %r191, %r105, %r2;
	mad.lo.s32 	%r193, %r192, %r106, %r1;
	cvta.to.global.u64 	%rd66, %rd69;
	mul.wide.s32 	%rd67, %r193, 4;
	add.s64 	%rd68, %rd66, %rd67;
	st.global.f32 	[%rd68], %f73;
	bra.uni 	$L__BB0_4;

}


// ===== COMPILED SASS (sm_100) =====

	.target	sm_100

	.elftype	@"ET_EXEC"


//--------------------- .note.nv.tkinfo           --------------------------
	.section	.note.nv.tkinfo,"",@"SHT_NOTE"
	.sectionflags	@"SHF_NOTE_NV_TKINFO"
	.tkinfo
        /*0018*/ 	.word	0x00000002
        /*0030*/ 	.string	""
        /*0030*/ 	.string	"ptxas"
        /*0030*/ 	.string	"Cuda compilation tools, release 13.0, V13.0.88"
        /*0030*/ 	.string	"Build cuda_13.0.r13.0/compiler.36424714_0"
        /*0030*/ 	.string	"-arch sm_100 -m 64 "



//--------------------- .note.nv.cuinfo           --------------------------
	.section	.note.nv.cuinfo,"",@"SHT_NOTE"
	.sectionflags	@"SHF_NOTE_NV_CUINFO"
        /*0018*/ 	.short	0x0002
        /*001a*/ 	.short	0x0064
        /*001c*/ 	.short	0x0082
	.zero		2


//--------------------- .nv.info                  --------------------------
	.section	.nv.info,"",@"SHT_CUDA_INFO"
	.align	4


	//----- nvinfo : EIATTR_REGCOUNT
	.align		4
        /*0000*/ 	.byte	0x04, 0x2f
        /*0002*/ 	.short	(.L_1 - .L_0)
	.align		4
.L_0:
        /*0004*/ 	.word	index@(_Z10conv_layerPfS_S_iiiiiiiiii)
        /*0008*/ 	.word	0x00000028


	//----- nvinfo : EIATTR_FRAME_SIZE
	.align		4
.L_1:
        /*000c*/ 	.byte	0x04, 0x11
        /*000e*/ 	.short	(.L_3 - .L_2)
	.align		4
.L_2:
        /*0010*/ 	.word	index@(_Z10conv_layerPfS_S_iiiiiiiiii)
        /*0014*/ 	.word	0x00000000


	//----- nvinfo : EIATTR_MIN_STACK_SIZE
	.align		4
.L_3:
        /*0018*/ 	.byte	0x04, 0x12
        /*001a*/ 	.short	(.L_5 - .L_4)
	.align		4
.L_4:
        /*001c*/ 	.word	index@(_Z10conv_layerPfS_S_iiiiiiiiii)
        /*0020*/ 	.word	0x00000000
.L_5:


//--------------------- .nv.compat                --------------------------
	.section	.nv.compat,"",@"SHT_CUDA_COMPAT_INFO"
	.align	4
        /*0000*/ 	.byte	0x02, 0x09, 0x00, 0x00, 0x02, 0x02, 0x01, 0x00, 0x02, 0x05, 0x05, 0x00, 0x03, 0x07, 0x01, 0x01
        /*0010*/ 	.byte	0x02, 0x03, 0x00, 0x00, 0x02, 0x06, 0x01, 0x00, 0x04, 0x0b, 0x08, 0x00, 0x09, 0x00, 0x00, 0x00
        /*0020*/ 	.byte	0x00, 0x00, 0x00, 0x00


//--------------------- .nv.info._Z10conv_layerPfS_S_iiiiiiiiii --------------------------
	.section	.nv.info._Z10conv_layerPfS_S_iiiiiiiiii,"",@"SHT_CUDA_INFO"
	.sectionflags	@""
	.align	4


	//----- nvinfo : EIATTR_CUDA_API_VERSION
	.align		4
        /*0000*/ 	.byte	0x04, 0x37
        /*0002*/ 	.short	(.L_7 - .L_6)
.L_6:
        /*0004*/ 	.word	0x00000082


	//----- nvinfo : EIATTR_KPARAM_INFO
	.align		4
.L_7:
        /*0008*/ 	.byte	0x04, 0x17
        /*000a*/ 	.short	(.L_9 - .L_8)
.L_8:
        /*000c*/ 	.word	0x00000000
        /*0010*/ 	.short	0x000c
        /*0012*/ 	.short	0x003c
        /*0014*/ 	.byte	0x00, 0xf0, 0x11, 0x00


	//----- nvinfo : EIATTR_KPARAM_INFO
	.align		4
.L_9:
        /*0018*/ 	.byte	0x04, 0x17
        /*001a*/ 	.short	(.L_11 - .L_10)
.L_10:
        /*001c*/ 	.word	0x00000000
        /*0020*/ 	.short	0x000b
        /*0022*/ 	.short	0x0038
        /*0024*/ 	.byte	0x00, 0xf0, 0x11, 0x00


	//----- nvinfo : EIATTR_KPARAM_INFO
	.align		4
.L_11:
        /*0028*/ 	.byte	0x04, 0x17
        /*002a*/ 	.short	(.L_13 - .L_12)
.L_12:
        /*002c*/ 	.word	0x00000000
        /*0030*/ 	.short	0x000a
        /*0032*/ 	.short	0x0034
        /*0034*/ 	.byte	0x00, 0xf0, 0x11, 0x00


	//----- nvinfo : EIATTR_KPARAM_INFO
	.align		4
.L_13:
        /*0038*/ 	.byte	0x04, 0x17
        /*003a*/ 	.short	(.L_15 - .L_14)
.L_14:
        /*003c*/ 	.word	0x00000000
        /*0040*/ 	.short	0x0009
        /*0042*/ 	.short	0x0030
        /*0044*/ 	.byte	0x00, 0xf0, 0x11, 0x00


	//----- nvinfo : EIATTR_KPARAM_INFO
	.align		4
.L_15:
        /*0048*/ 	.byte	0x04, 0x17
        /*004a*/ 	.short	(.L_17 - .L_16)
.L_16:
        /*004c*/ 	.word	0x00000000
        /*0050*/ 	.short	0x0008
        /*0052*/ 	.short	0x002c
        /*0054*/ 	.byte	0x00, 0xf0, 0x11, 0x00


	//----- nvinfo : EIATTR_KPARAM_INFO
	.align		4
.L_17:
        /*0058*/ 	.byte	0x04, 0x17
        /*005a*/ 	.short	(.L_19 - .L_18)
.L_18:
        /*005c*/ 	.word	0x00000000
        /*0060*/ 	.short	0x0007
        /*0062*/ 	.short	0x0028
        /*0064*/ 	.byte	0x00, 0xf0, 0x11, 0x00


	//----- nvinfo : EIATTR_KPARAM_INFO
	.align		4
.L_19:
        /*0068*/ 	.byte	0x04, 0x17
        /*006a*/ 	.short	(.L_21 - .L_20)
.L_20:
        /*006c*/ 	.word	0x00000000
        /*0070*/ 	.short	0x0006
        /*0072*/ 	.short	0x0024
        /*0074*/ 	.byte	0x00, 0xf0, 0x11, 0x00


	//----- nvinfo : EIATTR_KPARAM_INFO
	.align		4
.L_21:
        /*0078*/ 	.byte	0x04, 0x17
        /*007a*/ 	.short	(.L_23 - .L_22)
.L_22:
        /*007c*/ 	.word	0x00000000
        /*0080*/ 	.short	0x0005
        /*0082*/ 	.short	0x0020
        /*0084*/ 	.byte	0x00, 0xf0, 0x11, 0x00


	//----- nvinfo : EIATTR_KPARAM_INFO
	.align		4
.L_23:
        /*0088*/ 	.byte	0x04, 0x17
        /*008a*/ 	.short	(.L_25 - .L_24)
.L_24:
        /*008c*/ 	.word	0x00000000
        /*0090*/ 	.short	0x0004
        /*0092*/ 	.short	0x001c
        /*0094*/ 	.byte	0x00, 0xf0, 0x11, 0x00


	//----- nvinfo : EIATTR_KPARAM_INFO
	.align		4
.L_25:
        /*0098*/ 	.byte	0x04, 0x17
        /*009a*/ 	.short	(.L_27 - .L_26)
.L_26:
        /*009c*/ 	.word	0x00000000
        /*00a0*/ 	.short	0x0003
        /*00a2*/ 	.short	0x0018
        /*00a4*/ 	.byte	0x00, 0xf0, 0x11, 0x00


	//----- nvinfo : EIATTR_KPARAM_INFO
	.align		4
.L_27:
        /*00a8*/ 	.byte	0x04, 0x17
        /*00aa*/ 	.short	(.L_29 - .L_28)
.L_28:
        /*00ac*/ 	.word	0x00000000
        /*00b0*/ 	.short	0x0002
        /*00b2*/ 	.short	0x0010
        /*00b4*/ 	.byte	0x00, 0xf5, 0x21, 0x00


	//----- nvinfo : EIATTR_KPARAM_INFO
	.align		4
.L_29:
        /*00b8*/ 	.byte	0x04, 0x17
        /*00ba*/ 	.short	(.L_31 - .L_30)
.L_30:
        /*00bc*/ 	.word	0x00000000
        /*00c0*/ 	.short	0x0001
        /*00c2*/ 	.short	0x0008
        /*00c4*/ 	.byte	0x00, 0xf5, 0x21, 0x00


	//----- nvinfo : EIATTR_KPARAM_INFO
	.align		4
.L_31:
        /*00c8*/ 	.byte	0x04, 0x17
        /*00ca*/ 	.short	(.L_33 - .L_32)
.L_32:
        /*00cc*/ 	.word	0x00000000
        /*00d0*/ 	.short	0x0000
        /*00d2*/ 	.short	0x0000
        /*00d4*/ 	.byte	0x00, 0xf5, 0x21, 0x00


	//----- nvinfo : EIATTR_SPARSE_MMA_MASK
	.align		4
.L_33:
        /*00d8*/ 	.byte	0x03, 0x50
        /*00da*/ 	.short	0x0000


	//----- nvinfo : EIATTR_MAXREG_COUNT
	.align		4
        /*00dc*/ 	.byte	0x03, 0x1b
        /*00de*/ 	.short	0x00ff


	//----- nvinfo : EIATTR_MERCURY_ISA_VERSION
	.align		4
        /*00e0*/ 	.byte	0x03, 0x5f
        /*00e2*/ 	.short	0x0101


	//----- nvinfo : EIATTR_VRC_CTA_INIT_COUNT
	.align		4
        /*00e4*/ 	.byte	0x02, 0x4a
	.zero		1
	.zero		1


	//----- nvinfo : EIATTR_EXIT_INSTR_OFFSETS
	.align		4
        /*00e8*/ 	.byte	0x04, 0x1c
        /*00ea*/ 	.short	(.L_35 - .L_34)


	//   ....[0]....
.L_34:
        /*00ec*/ 	.word	0x00000050


	//   ....[1]....
        /*00f0*/ 	.word	0x00000100


	//   ....[2]....
        /*00f4*/ 	.word	0x00001590


	//----- nvinfo : EIATTR_CRS_STACK_SIZE
	.align		4
.L_35:
        /*00f8*/ 	.byte	0x04, 0x1e
        /*00fa*/ 	.short	(.L_37 - .L_36)
.L_36:
        /*00fc*/ 	.word	0x00000000


	//----- nvinfo : EIATTR_CBANK_PARAM_SIZE
	.align		4
.L_37:
        /*0100*/ 	.byte	0x03, 0x19
        /*0102*/ 	.short	0x0040


	//----- nvinfo : EIATTR_PARAM_CBANK
	.align		4
        /*0104*/ 	.byte	0x04, 0x0a
        /*0106*/ 	.short	(.L_39 - .L_38)
	.align		4
.L_38:
        /*0108*/ 	.word	index@(.nv.constant0._Z10conv_layerPfS_S_iiiiiiiiii)
        /*010c*/ 	.short	0x0380
        /*010e*/ 	.short	0x0040


	//----- nvinfo : EIATTR_SW_WAR
	.align		4
.L_39:
        /*0110*/ 	.byte	0x04, 0x36
        /*0112*/ 	.short	(.L_41 - .L_40)
.L_40:
        /*0114*/ 	.word	0x00000008
.L_41:


//--------------------- .nv.callgraph             --------------------------
	.section	.nv.callgraph,"",@"SHT_CUDA_CALLGRAPH"
	.align	4
	.sectionentsize	8
	.align		4
        /*0000*/ 	.word	0x00000000
	.align		4
        /*0004*/ 	.word	0xffffffff
	.align		4
        /*0008*/ 	.word	0x00000000
	.align		4
        /*000c*/ 	.word	0xfffffffe
	.align		4
        /*0010*/ 	.word	0x00000000
	.align		4
        /*0014*/ 	.word	0xfffffffd
	.align		4
        /*0018*/ 	.word	0x00000000
	.align		4
        /*001c*/ 	.word	0xfffffffc


//--------------------- .text._Z10conv_layerPfS_S_iiiiiiiiii --------------------------
	.section	.text._Z10conv_layerPfS_S_iiiiiiiiii,"ax",@progbits
	.align	128
        .global         _Z10conv_layerPfS_S_iiiiiiiiii
        .type           _Z10conv_layerPfS_S_iiiiiiiiii,@function
        .size           _Z10conv_layerPfS_S_iiiiiiiiii,(.L_x_11 - _Z10conv_layerPfS_S_iiiiiiiiii)
        .other          _Z10conv_layerPfS_S_iiiiiiiiii,@"STO_CUDA_ENTRY STV_DEFAULT"
_Z10conv_layerPfS_S_iiiiiiiiii:
.text._Z10conv_layerPfS_S_iiiiiiiiii:
[----:B------:R-:W-:Y:S08]  /*0000*/  LDC R1, c[0x0][0x37c] ;  /* 0x0000df00ff017b82 */ /* 0x000ff00000000800 */
[----:B------:R-:W0:Y:S08]  /*0010*/  LDC R0, c[0x0][0x398] ;  /* 0x0000e600ff007b82 */ /* 0x000e300000000800 */
[----:B------:R-:W1:Y:S08]  /*0020*/  S2UR UR6, SR_CTAID.X ;  /* 0x00000000000679c3 */ /* 0x000e700000002500 */
[----:B------:R-:W2:Y:S01]  /*0030*/  S2UR UR4, SR_CTAID.Y ;  /* 0x00000000000479c3 */ /* 0x000ea20000002600 */
[----:B0-----:R-:W-:-:S13]  /*0040*/  ISETP.GE.AND P0, PT, R0, 0x1, PT ;  /* 0x000000010000780c */ /* 0x001fda0003f06270 */
[----:B-12---:R-:W-:Y:S05]  /*0050*/  @!P0 EXIT ;  /* 0x000000000000894d */ /* 0x006fea0003800000 */
[----:B------:R-:W0:Y:S01]  /*0060*/  LDCU UR11, c[0x0][0x3b0] ;  /* 0x00007600ff0b77ac */ /* 0x000e220008000800 */
[----:B------:R-:W1:Y:S01]  /*0070*/  LDC R7, c[0x0][0x360] ;  /* 0x0000d800ff077b82 */ /* 0x000e620000000800 */
[----:B------:R-:W2:Y:S07]  /*0080*/  LDCU.64 UR8, c[0x0][0x3a8] ;  /* 0x00007500ff0877ac */ /* 0x000eae0008000a00 */
[----:B------:R-:W3:Y:S01]  /*0090*/  LDC R6, c[0x0][0x364] ;  /* 0x0000d900ff067b82 */ /* 0x000ee20000000800 */
[----:B0-----:R-:W-:-:S02]  /*00a0*/  MOV R0, UR11 ;  /* 0x0000000b00007c02 */ /* 0x001fc40008000f00 */
[----:B--2---:R-:W-:-:S04]  /*00b0*/  MOV R3, UR9 ;  /* 0x0000000900037c02 */ /* 0x004fc80008000f00 */
[----:B------:R-:W-:Y:S02]  /*00c0*/  VIMNMX3 R0, R3, UR8, R0, PT ;  /* 0x0000000803007c0f */ /* 0x000fe4000b800100 */
[----:B------:R-:W0:Y:S02]  /*00d0*/  S2R R3, SR_TID.Y ;  /* 0x0000000000037919 */ /* 0x000e240000002200 */
[----:B------:R-:W-:Y:S02]  /*00e0*/  ISETP.GE.AND P0, PT, R0, 0x1, PT ;  /* 0x000000010000780c */ /* 0x000fe40003f06270 */
[----:B------:R-:W2:Y:S11]  /*00f0*/  S2R R0, SR_TID.X ;  /* 0x0000000000007919 */ /* 0x000eb60000002100 */
[----:B------:R-:W-:Y:S05]  /*0100*/  @!P0 EXIT ;  /* 0x000000000000894d */ /* 0x000fea0003800000 */
[----:B------:R-:W4:Y:S01]  /*0110*/  S2UR UR24, SR_CTAID.Z ;  /* 0x00000000001879c3 */ /* 0x000f220000002700 */
[----:B------:R-:W5:Y:S01]  /*0120*/  LDCU.64 UR12, c[0x0][0x3a0] ;  /* 0x00007400ff0c77ac */ /* 0x000f620008000a00 */
[----:B0--3--:R-:W-:Y:S02]  /*0130*/  IMAD R6, R6, UR4, R3 ;  /* 0x0000000406067c24 */ /* 0x009fe4000f8e0203 */
[----:B-12---:R-:W-:Y:S01]  /*0140*/  IMAD R7, R7, UR6, R0 ;  /* 0x0000000607077c24 */ /* 0x006fe2000f8e0200 */
[----:B------:R-:W0:Y:S01]  /*0150*/  LDCU UR14, c[0x0][0x39c] ;  /* 0x00007380ff0e77ac */ /* 0x000e220008000800 */
[----:B------:R-:W1:Y:S01]  /*0160*/  LDCU UR7, c[0x0][0x3bc] ;  /* 0x00007780ff0777ac */ /* 0x000e620008000800 */
[----:B------:R-:W2:Y:S01]  /*0170*/  LDCU UR10, c[0x0][0x3b8] ;  /* 0x00007700ff0a77ac */ /* 0x000ea20008000800 */
[----:B------:R-:W2:Y:S01]  /*0180*/  LDCU UR5, c[0x0][0x3b4] ;  /* 0x00007680ff0577ac */ /* 0x000ea20008000800 */
[----:B-----5:R-:W-:Y:S01]  /*0190*/  ISETP.GE.AND P0, PT, R6, UR12, PT ;  /* 0x0000000c06007c0c */ /* 0x020fe2000bf06270 */
[----:B------:R-:W-:Y:S01]  /*01a0*/  ULOP3.LUT UR4, UR11, 0x7, URZ, 0xc0, !UPT ;  /* 0x000000070b047892 */ /* 0x000fe2000f8ec0ff */
[----:B0-----:R-:W-:Y:S01]  /*01b0*/  MOV R2, UR14 ;  /* 0x0000000e00027c02 */ /* 0x001fe20008000f00 */
[----:B------:R-:W-:-:S02]  /*01c0*/  UIMAD UR8, UR8, UR9, URZ ;  /* 0x00000009080872a4 */ /* 0x000fc4000f8e02ff */
[----:B------:R-:W-:Y:S01]  /*01d0*/  UIADD3 UR4, UPT, UPT, UR4, -0x1, URZ ;  /* 0xffffffff04047890 */ /* 0x000fe2000fffe0ff */
[----:B----4-:R-:W-:Y:S01]  /*01e0*/  ISETP.GT.AND P0, PT, R2, UR24, !P0 ;  /* 0x0000001802007c0c */ /* 0x010fe2000c704270 */
[----:B-1----:R-:W-:Y:S01]  /*01f0*/  IMAD R8, R6, UR7, RZ ;  /* 0x0000000706087c24 */ /* 0x002fe2000f8e02ff */
[----:B------:R-:W-:Y:S01]  /*0200*/  ULOP3.LUT UR9, UR11, 0x7ffffff8, URZ, 0xc0, !UPT ;  /* 0x7ffffff80b097892 */ /* 0x000fe2000f8ec0ff */
[C---:B------:R-:W-:Y:S01]  /*0210*/  IMAD R9, R7.reuse, UR7, RZ ;  /* 0x0000000707097c24 */ /* 0x040fe2000f8e02ff */
[----:B------:R-:W-:Y:S01]  /*0220*/  ISETP.LT.AND P0, PT, R7, UR13, P0 ;  /* 0x0000000d07007c0c */ /* 0x000fe20008701270 */
[----:B------:R-:W-:Y:S02]  /*0230*/  UIMAD UR25, UR24, UR11, URZ ;  /* 0x0000000b181972a4 */ /* 0x000fe4000f8e02ff */
[----:B------:R-:W-:Y:S01]  /*0240*/  UISETP.GE.U32.AND UP0, UPT, UR4, 0x3, UPT ;  /* 0x000000030400788c */ /* 0x000fe2000bf06070 */
[----:B------:R-:W0:Y:S01]  /*0250*/  LDCU.64 UR20, c[0x0][0x358] ;  /* 0x00006b00ff1477ac */ /* 0x000e220008000a00 */
[----:B--2---:R-:W-:-:S02]  /*0260*/  UIMAD UR10, UR10, UR5, URZ ;  /* 0x000000050a0a72a4 */ /* 0x004fc4000f8e02ff */
[----:B------:R-:W-:Y:S01]  /*0270*/  UIMAD UR11, UR11, UR5, URZ ;  /* 0x000000050b0b72a4 */ /* 0x000fe2000f8e02ff */
[----:B------:R-:W-:-:S11]  /*0280*/  UMOV UR4, URZ ;  /* 0x000000ff00047c82 */ /* 0x000fd60008000000 */
.L_x_9:
[----:B------:R-:W-:Y:S04]  /*0290*/  BSSY.RECONVERGENT B0, `(.L_x_0) ;  /* 0x000012c000007945 */ /* 0x000fe80003800200 */
[----:B-1----:R-:W-:Y:S05]  /*02a0*/  @!P0 BRA `(.L_x_1) ;  /* 0x0000001000a88947 */ /* 0x002fea0003800000 */
[----:B------:R-:W1:Y:S01]  /*02b0*/  LDCU.64 UR12, c[0x0][0x3b0] ;  /* 0x00007600ff0c77ac */ /* 0x000e620008000a00 */
[----:B------:R-:W-:-:S05]  /*02c0*/  MOV R5, UR4 ;  /* 0x0000000400057c02 */ /* 0x000fca0008000f00 */
[----:B------:R-:W-:Y:S01]  /*02d0*/  IMAD R10, R5, UR11, R8 ;  /* 0x0000000b050a7c24 */ /* 0x000fe2000f8e0208 */
[----:B-1----:R-:W-:Y:S01]  /*02e0*/  UIMAD UR12, UR4, UR12, URZ ;  /* 0x0000000c040c72a4 */ /* 0x002fe2000f8e02ff */
[----:B------:R-:W-:-:S03]  /*02f0*/  MOV R3, UR13 ;  /* 0x0000000d00037c02 */ /* 0x000fc60008000f00 */
[----:B------:R-:W-:Y:S02]  /*0300*/  UIMAD UR5, UR12, UR13, UR13 ;  /* 0x0000000d0c0572a4 */ /* 0x000fe4000f8e020d */
[----:B------:R-:W-:Y:S02]  /*0310*/  UIADD3 UR6, UPT, UPT, UR12, 0x2, URZ ;  /* 0x000000020c067890 */ /* 0x000fe4000fffe0ff */
[----:B------:R-:W-:Y:S02]  /*0320*/  UIADD3 UR7, UPT, UPT, UR12, 0x3, URZ ;  /* 0x000000030c077890 */ /* 0x000fe4000fffe0ff */
[----:B------:R-:W-:Y:S01]  /*0330*/  UIADD3 UR14, UPT, UPT, UR12, 0x4, URZ ;  /* 0x000000040c0e7890 */ /* 0x000fe2000fffe0ff */
[----:B------:R-:W-:Y:S01]  /*0340*/  VIADD R17, R8, UR5 ;  /* 0x0000000508117c36 */ /* 0x000fe20008000000 */
[----:B------:R-:W-:Y:S01]  /*0350*/  UIADD3 UR13, UPT, UPT, UR12, 0x5, URZ ;  /* 0x000000050c0d7890 */ /* 0x000fe2000fffe0ff */
[C-C-:B------:R-:W-:Y:S01]  /*0360*/  IMAD R11, R3.reuse, UR6, R8.reuse ;  /* 0x00000006030b7c24 */ /* 0x140fe2000f8e0208 */
[----:B------:R-:W-:Y:S01]  /*0370*/  UIADD3 UR15, UPT, UPT, UR12, 0x6, URZ ;  /* 0x000000060c0f7890 */ /* 0x000fe2000fffe0ff */
[C-C-:B------:R-:W-:Y:S01]  /*0380*/  IMAD R12, R3.reuse, UR7, R8.reuse ;  /* 0x00000007030c7c24 */ /* 0x140fe2000f8e0208 */
[----:B------:R-:W-:Y:S01]  /*0390*/  UIADD3 UR16, UPT, UPT, UR12, 0x7, URZ ;  /* 0x000000070c107890 */ /* 0x000fe2000fffe0ff */
[C-C-:B------:R-:W-:Y:S01]  /*03a0*/  IMAD R13, R3.reuse, UR14, R8.reuse ;  /* 0x0000000e030d7c24 */ /* 0x140fe2000f8e0208 */
[----:B------:R-:W-:Y:S01]  /*03b0*/  UMOV UR5, URZ ;  /* 0x000000ff00057c82 */ /* 0x000fe20008000000 */
[----:B------:R-:W-:-:S02]  /*03c0*/  IMAD R14, R3, UR13, R8 ;  /* 0x0000000d030e7c24 */ /* 0x000fc4000f8e0208 */
[C-C-:B------:R-:W-:Y:S02]  /*03d0*/  IMAD R15, R3.reuse, UR15, R8.reuse ;  /* 0x0000000f030f7c24 */ /* 0x140fe4000f8e0208 */
[----:B------:R-:W-:-:S07]  /*03e0*/  IMAD R16, R3, UR16, R8 ;  /* 0x0000001003107c24 */ /* 0x000fce000f8e0208 */
.L_x_8:
[----:B------:R-:W1:Y:S01]  /*03f0*/  LDCU UR6, c[0x0][0x3b8] ;  /* 0x00007700ff0677ac */ /* 0x000e620008000800 */
[----:B------:R-:W-:Y:S01]  /*0400*/  IADD3 R24, PT, PT, R12, UR5, RZ ;  /* 0x000000050c187c10 */ /* 0x000fe2000fffe0ff */
[----:B------:R-:W-:Y:S01]  /*0410*/  VIADD R4, R10, UR5 ;  /* 0x000000050a047c36 */ /* 0x000fe20008000000 */
[----:B------:R-:W-:Y:S02]  /*0420*/  IADD3 R0, PT, PT, R13, UR5, RZ ;  /* 0x000000050d007c10 */ /* 0x000fe4000fffe0ff */
[----:B------:R-:W-:Y:S02]  /*0430*/  IADD3 R26, PT, PT, R14, UR5, RZ ;  /* 0x000000050e1a7c10 */ /* 0x000fe4000fffe0ff */
[----:B------:R-:W-:Y:S02]  /*0440*/  IADD3 R2, PT, PT, R15, UR5, RZ ;  /* 0x000000050f027c10 */ /* 0x000fe4000fffe0ff */
[----:B------:R-:W-:Y:S01]  /*0450*/  IADD3 R28, PT, PT, R16, UR5, RZ ;  /* 0x00000005101c7c10 */ /* 0x000fe2000fffe0ff */
[----:B-1----:R-:W-:-:S02]  /*0460*/  IMAD R24, R24, UR6, R9 ;  /* 0x0000000618187c24 */ /* 0x002fc4000f8e0209 */
[--C-:B------:R-:W-:Y:S02]  /*0470*/  IMAD R25, R0, UR6, R9.reuse ;  /* 0x0000000600197c24 */ /* 0x100fe4000f8e0209 */
[--C-:B------:R-:W-:Y:S02]  /*0480*/  IMAD R26, R26, UR6, R9.reuse ;  /* 0x000000061a1a7c24 */ /* 0x100fe4000f8e0209 */
[--C-:B------:R-:W-:Y:S02]  /*0490*/  IMAD R27, R2, UR6, R9.reuse ;  /* 0x00000006021b7c24 */ /* 0x100fe4000f8e0209 */
[--C-:B------:R-:W-:Y:S02]  /*04a0*/  IMAD R28, R28, UR6, R9.reuse ;  /* 0x000000061c1c7c24 */ /* 0x100fe4000f8e0209 */
[----:B------:R-:W-:Y:S01]  /*04b0*/  IMAD R29, R4, UR6, R9 ;  /* 0x00000006041d7c24 */ /* 0x000fe2000f8e0209 */
[----:B------:R-:W-:-:S06]  /*04c0*/  UMOV UR6, URZ ;  /* 0x000000ff00067c82 */ /* 0x000fcc0008000000 */
.L_x_7:
[----:B------:R-:W1:Y:S02]  /*04d0*/  LDCU UR7, c[0x0][0x3b0] ;  /* 0x00007600ff0777ac */ /* 0x000e640008000800 */
[----:B-1----:R-:W-:-:S03]  /*04e0*/  UISETP.GE.U32.AND UP1, UPT, UR7, 0x8, UPT ;  /* 0x000000080700788c */ /* 0x002fc6000bf26070 */
[----:B------:R-:W-:-:S06]  /*04f0*/  UMOV UR7, URZ ;  /* 0x000000ff00077c82 */ /* 0x000fcc0008000000 */
[----:B------:R-:W-:Y:S05]  /*0500*/  BRA.U !UP1, `(.L_x_2) ;  /* 0x0000000509e47547 */ /* 0x000fea000b800000 */
[----:B------:R-:W1:Y:S01]  /*0510*/  LDCU UR13, c[0x0][0x3a8] ;  /* 0x00007500ff0d77ac */ /* 0x000e620008000800 */
[----:B------:R-:W-:Y:S01]  /*0520*/  IADD3 R4, PT, PT, R17, UR5, RZ ;  /* 0x0000000511047c10 */ /* 0x000fe2000fffe0ff */
[----:B------:R-:W-:Y:S01]  /*0530*/  VIADD R35, R27, UR6 ;  /* 0x000000061b237c36 */ /* 0x000fe20008000000 */
[----:B------:R-:W-:Y:S01]  /*0540*/  IADD3 R18, PT, PT, R11, UR5, RZ ;  /* 0x000000050b127c10 */ /* 0x000fe2000fffe0ff */
[----:B------:R-:W2:Y:S01]  /*0550*/  LDCU UR29, c[0x0][0x3b8] ;  /* 0x00007700ff1d77ac */ /* 0x000ea20008000800 */
[----:B------:R-:W-:Y:S02]  /*0560*/  IADD3 R3, PT, PT, R24, UR6, RZ ;  /* 0x0000000618037c10 */ /* 0x000fe4000fffe0ff */
[----:B------:R-:W-:Y:S01]  /*0570*/  IADD3 R2, PT, PT, R25, UR6, RZ ;  /* 0x0000000619027c10 */ /* 0x000fe2000fffe0ff */
[----:B------:R-:W3:Y:S01]  /*0580*/  LDCU UR7, c[0x0][0x3ac] ;  /* 0x00007580ff0777ac */ /* 0x000ee20008000800 */
[----:B------:R-:W-:Y:S02]  /*0590*/  IADD3 R0, PT, PT, R26, UR6, RZ ;  /* 0x000000061a007c10 */ /* 0x000fe4000fffe0ff */
[----:B------:R-:W-:Y:S01]  /*05a0*/  IADD3 R31, PT, PT, R28, UR6, RZ ;  /* 0x000000061c1f7c10 */ /* 0x000fe2000fffe0ff */
[----:B------:R-:W-:Y:S01]  /*05b0*/  UIADD3 UR14, UPT, UPT, UR25, 0x2, URZ ;  /* 0x00000002190e7890 */ /* 0x000fe2000fffe0ff */
[----:B------:R-:W-:Y:S01]  /*05c0*/  IADD3 R33, PT, PT, R29, UR6, RZ ;  /* 0x000000061d217c10 */ /* 0x000fe2000fffe0ff */
[----:B------:R-:W-:-:S02]  /*05d0*/  UIADD3 UR15, UPT, UPT, UR25, 0x3, URZ ;  /* 0x00000003190f7890 */ /* 0x000fc4000fffe0ff */
[----:B------:R-:W-:Y:S02]  /*05e0*/  UIADD3 UR16, UPT, UPT, UR25, 0x4, URZ ;  /* 0x0000000419107890 */ /* 0x000fe4000fffe0ff */
[----:B------:R-:W-:Y:S02]  /*05f0*/  UIADD3 UR22, UPT, UPT, UR25, 0x7, URZ ;  /* 0x0000000719167890 */ /* 0x000fe4000fffe0ff */
[----:B------:R-:W-:Y:S02]  /*0600*/  UIADD3 UR17, UPT, UPT, UR25, 0x5, URZ ;  /* 0x0000000519117890 */ /* 0x000fe4000fffe0ff */
[----:B------:R-:W-:Y:S01]  /*0610*/  UIADD3 UR18, UPT, UPT, UR25, 0x6, URZ ;  /* 0x0000000619127890 */ /* 0x000fe2000fffe0ff */
[--C-:B--2---:R-:W-:Y:S01]  /*0620*/  IMAD R4, R4, UR29, R9.reuse ;  /* 0x0000001d04047c24 */ /* 0x104fe2000f8e0209 */
[----:B-1----:R-:W-:Y:S01]  /*0630*/  UIMAD UR19, UR25, UR13, UR5 ;  /* 0x0000000d191372a4 */ /* 0x002fe2000f8e0205 */
[----:B------:R-:W-:Y:S01]  /*0640*/  IMAD R18, R18, UR29, R9 ;  /* 0x0000001d12127c24 */ /* 0x000fe2000f8e0209 */
[----:B------:R-:W-:-:S02]  /*0650*/  UIMAD UR14, UR14, UR13, UR5 ;  /* 0x0000000d0e0e72a4 */ /* 0x000fc4000f8e0205 */
[----:B------:R-:W-:Y:S01]  /*0660*/  UIMAD UR15, UR15, UR13, UR5 ;  /* 0x0000000d0f0f72a4 */ /* 0x000fe2000f8e0205 */
[----:B------:R-:W-:Y:S01]  /*0670*/  IADD3 R5, PT, PT, R4, UR6, RZ ;  /* 0x0000000604057c10 */ /* 0x000fe2000fffe0ff */
[----:B------:R-:W-:Y:S01]  /*0680*/  UIMAD UR16, UR16, UR13, UR5 ;  /* 0x0000000d101072a4 */ /* 0x000fe2000f8e0205 */
[----:B------:R-:W-:Y:S01]  /*0690*/  IADD3 R4, PT, PT, R18, UR6, RZ ;  /* 0x0000000612047c10 */ /* 0x000fe2000fffe0ff */
[----:B------:R-:W-:Y:S02]  /*06a0*/  UIMAD UR23, UR22, UR13, UR5 ;  /* 0x0000000d161772a4 */ /* 0x000fe4000f8e0205 */
[----:B------:R-:W-:Y:S02]  /*06b0*/  UIMAD UR17, UR17, UR13, UR5 ;  /* 0x0000000d111172a4 */ /* 0x000fe4000f8e0205 */
[----:B------:R-:W-:Y:S02]  /*06c0*/  UIMAD UR18, UR18, UR13, UR5 ;  /* 0x0000000d121272a4 */ /* 0x000fe4000f8e0205 */
[----:B------:R-:W-:-:S02]  /*06d0*/  UIADD3 UR22, UPT, UPT, UR19, UR13, URZ ;  /* 0x0000000d13167290 */ /* 0x000fc4000fffe0ff */
[----:B---3--:R-:W-:Y:S02]  /*06e0*/  UIMAD UR13, UR14, UR7, UR6 ;  /* 0x000000070e0d72a4 */ /* 0x008fe4000f8e0206 */
[----:B------:R-:W-:Y:S02]  /*06f0*/  UIMAD UR14, UR15, UR7, UR6 ;  /* 0x000000070f0e72a4 */ /* 0x000fe4000f8e0206 */
[----:B------:R-:W-:Y:S02]  /*0700*/  UIMAD UR15, UR16, UR7, UR6 ;  /* 0x00000007100f72a4 */ /* 0x000fe4000f8e0206 */
[----:B------:R-:W-:Y:S02]  /*0710*/  UIMAD UR16, UR17, UR7, UR6 ;  /* 0x00000007111072a4 */ /* 0x000fe4000f8e0206 */
[----:B------:R-:W-:Y:S02]  /*0720*/  UIMAD UR17, UR18, UR7, UR6 ;  /* 0x00000007121172a4 */ /* 0x000fe4000f8e0206 */
[----:B------:R-:W-:-:S02]  /*0730*/  UIMAD UR18, UR23, UR7, UR6 ;  /* 0x00000007171272a4 */ /* 0x000fc4000f8e0206 */
[----:B------:R-:W-:Y:S02]  /*0740*/  UIMAD UR19, UR19, UR7, UR6 ;  /* 0x00000007131372a4 */ /* 0x000fe4000f8e0206 */
[----:B------:R-:W-:Y:S01]  /*0750*/  UIADD3 UR28, UPT, UPT, -UR9, URZ, URZ ;  /* 0x000000ff091c7290 */ /* 0x000fe2000fffe1ff */
[----:B------:R-:W1:Y:S01]  /*0760*/  LDCU.64 UR26, c[0x0][0x390] ;  /* 0x00007200ff1a77ac */ /* 0x000e620008000a00 */
[----:B------:R-:W-:-:S12]  /*0770*/  UIMAD UR7, UR22, UR7, UR6 ;  /* 0x00000007160772a4 */ /* 0x000fd8000f8e0206 */
.L_x_3:
[----:B------:R-:W2:Y:S01]  /*0780*/  LDC.64 R18, c[0x0][0x388] ;  /* 0x0000e200ff127b82 */ /* 0x000ea20000000a00 */
[----:B-1----:R-:W-:-:S06]  /*0790*/  UIMAD.WIDE UR22, UR19, 0x4, UR26 ;  /* 0x00000004131678a5 */ /* 0x002fcc000f8e021a */
[----:B------:R-:W-:Y:S01]  /*07a0*/  IMAD.U32 R37, RZ, RZ, UR23 ;  /* 0x00000017ff257e24 */ /* 0x000fe2000f8e00ff */
[----:B------:R-:W-:-:S05]  /*07b0*/  MOV R36, UR22 ;  /* 0x0000001600247c02 */ /* 0x000fca0008000f00 */
[----:B0-----:R-:W3:Y:S01]  /*07c0*/  LDG.E R37, desc[UR20][R36.64] ;  /* 0x0000001424257981 */ /* 0x001ee2000c1e1900 */
[----:B--2---:R-:W-:-:S05]  /*07d0*/  IMAD.WIDE R20, R33, 0x4, R18 ;  /* 0x0000000421147825 */ /* 0x004fca00078e0212 */
[----:B------:R0:W3:Y:S01]  /*07e0*/  LDG.E R34, desc[UR20][R20.64] ;  /* 0x0000001414227981 */ /* 0x0000e2000c1e1900 */
[----:B------:R-:W-:-:S06]  /*07f0*/  UIMAD.WIDE UR22, UR7, 0x4, UR26 ;  /* 0x00000004071678a5 */ /* 0x000fcc000f8e021a */
[----:B------:R-:W-:Y:S02]  /*0800*/  MOV R22, UR22 ;  /* 0x0000001600167c02 */ /* 0x000fe40008000f00 */
[----:B------:R-:W-:Y:S01]  /*0810*/  MOV R23, UR23 ;  /* 0x0000001700177c02 */ /* 0x000fe20008000f00 */
[----:B0-----:R-:W-:Y:S01]  /*0820*/  IMAD.WIDE R20, R5, 0x4, R18 ;  /* 0x0000000405147825 */ /* 0x001fe200078e0212 */
[----:B------:R-:W-:-:S03]  /*0830*/  UIMAD.WIDE UR22, UR13, 0x4, UR26 ;  /* 0x000000040d1678a5 */ /* 0x000fc6000f8e021a */
[----:B------:R-:W2:Y:S04]  /*0840*/  LDG.E R22, desc[UR20][R22.64] ;  /* 0x0000001416167981 */ /* 0x000ea8000c1e1900 */
[----:B------:R0:W2:Y:S02]  /*0850*/  LDG.E R30, desc[UR20][R20.64] ;  /* 0x00000014141e7981 */ /* 0x0000a4000c1e1900 */
[----:B0-----:R-:W-:Y:S02]  /*0860*/  MOV R20, UR22 ;  /* 0x0000001600147c02 */ /* 0x001fe40008000f00 */
[----:B------:R-:W-:Y:S01]  /*0870*/  MOV R21, UR23 ;  /* 0x0000001700157c02 */ /* 0x000fe20008000f00 */
[----:B---3--:R-:W-:Y:S01]  /*0880*/  FFMA R23, R34, R37, R32 ;  /* 0x0000002522177223 */ /* 0x008fe20000000020 */
[----:B------:R-:W-:-:S03]  /*0890*/  IMAD.WIDE R36, R4, 0x4, R18 ;  /* 0x0000000404247825 */ /* 0x000fc600078e0212 */
[----:B------:R-:W3:Y:S04]  /*08a0*/  LDG.E R32, desc[UR20][R20.64] ;  /* 0x0000001414207981 */ /* 0x000ee8000c1e1900 */
[----:B------:R0:W3:Y:S01]  /*08b0*/  LDG.E R34, desc[UR20][R36.64] ;  /* 0x0000001424227981 */ /* 0x0000e2000c1e1900 */
[----:B------:R-:W-:Y:S01]  /*08c0*/  UIMAD.WIDE UR22, UR14, 0x4, UR26 ;  /* 0x000000040e1678a5 */ /* 0x000fe2000f8e021a */
[----:B0-----:R-:W-:-:S04]  /*08d0*/  IMAD.WIDE R36, R3, 0x4, R18 ;  /* 0x0000000403247825 */ /* 0x001fc800078e0212 */
[----:B--2---:R-:W-:Y:S01]  /*08e0*/  FFMA R21, R30, R22, R23 ;  /* 0x000000161e157223 */ /* 0x004fe20000000017 */
[----:B------:R-:W-:Y:S01]  /*08f0*/  MOV R22, UR22 ;  /* 0x0000001600167c02 */ /* 0x000fe20008000f00 */
[----:B------:R-:W-:Y:S01]  /*0900*/  IMAD.U32 R23, RZ, RZ, UR23 ;  /* 0x00000017ff177e24 */ /* 0x000fe2000f8e00ff */
[----:B------:R-:W-:Y:S01]  /*0910*/  UIMAD.WIDE UR22, UR15, 0x4, UR26 ;  /* 0x000000040f1678a5 */ /* 0x000fe2000f8e021a */
[----:B------:R-:W2:Y:S04]  /*0920*/  LDG.E R37, desc[UR20][R36.64] ;  /* 0x0000001424257981 */ /* 0x000ea8000c1e1900 */
[----:B------:R0:W2:Y:S01]  /*0930*/  LDG.E R30, desc[UR20][R22.64] ;  /* 0x00000014161e7981 */ /* 0x0000a2000c1e1900 */
[----:B------:R-:W-:Y:S01]  /*0940*/  MOV R20, UR22 ;  /* 0x0000001600147c02 */ /* 0x000fe20008000f00 */
[----:B0-----:R-:W-:-:S04]  /*0950*/  IMAD.WIDE R22, R2, 0x4, R18 ;  /* 0x0000000402167825 */ /* 0x001fc800078e0212 */
[----:B---3--:R-:W-:Y:S01]  /*0960*/  FFMA R32, R34, R32, R21 ;  /* 0x0000002022207223 */ /* 0x008fe20000000015 */
[----:B------:R-:W-:Y:S01]  /*0970*/  MOV R21, UR23 ;  /* 0x0000001700157c02 */ /* 0x000fe20008000f00 */
[----:B------:R0:W3:Y:S04]  /*0980*/  LDG.E R34, desc[UR20][R22.64] ;  /* 0x0000001416227981 */ /* 0x0000e8000c1e1900 */
[----:B------:R2:W3:Y:S01]  /*0990*/  LDG.E R20, desc[UR20][R20.64] ;  /* 0x0000001414147981 */ /* 0x0004e2000c1e1900 */
[----:B------:R-:W-:Y:S01]  /*09a0*/  UIMAD.WIDE UR22, UR16, 0x4, UR26 ;  /* 0x00000004101678a5 */ /* 0x000fe2000f8e021a */
[----:B0-----:R-:W-:-:S05]  /*09b0*/  IMAD.WIDE R22, R0, 0x4, R18 ;  /* 0x0000000400167825 */ /* 0x001fca00078e0212 */
[----:B------:R-:W-:Y:S01]  /*09c0*/  MOV R36, UR22 ;  /* 0x0000001600247c02 */ /* 0x000fe20008000f00 */
[----:B--2---:R-:W-:Y:S01]  /*09d0*/  FFMA R21, R37, R30, R32 ;  /* 0x0000001e25157223 */ /* 0x004fe20000000020 */
[----:B------:R-:W-:Y:S01]  /*09e0*/  MOV R37, UR23 ;  /* 0x0000001700257c02 */ /* 0x000fe20008000f00 */
[----:B------:R-:W-:Y:S01]  /*09f0*/  UIMAD.WIDE UR22, UR17, 0x4, UR26 ;  /* 0x00000004111678a5 */ /* 0x000fe2000f8e021a */
[----:B------:R0:W2:Y:S04]  /*0a00*/  LDG.E R32, desc[UR20][R22.64] ;  /* 0x0000001416207981 */ /* 0x0000a8000c1e1900 */
[----:B------:R3:W2:Y:S01]  /*0a10*/  LDG.E R30, desc[UR20][R36.64] ;  /* 0x00000014241e7981 */ /* 0x0006a2000c1e1900 */
[----:B0-----:R-:W-:-:S04]  /*0a20*/  IMAD.WIDE R22, R35, 0x4, R18 ;  /* 0x0000000423167825 */ /* 0x001fc800078e0212 */
[----:B------:R-:W-:-:S05]  /*0a30*/  IMAD.WIDE R18, R31, 0x4, R18 ;  /* 0x000000041f127825 */ /* 0x000fca00078e0212 */
[----:B------:R0:W4:Y:S01]  /*0a40*/  LDG.E R36, desc[UR20][R18.64] ;  /* 0x0000001412247981 */ /* 0x000122000c1e1900 */
[----:B---3--:R-:W-:Y:S01]  /*0a50*/  FFMA R37, R34, R20, R21 ;  /* 0x0000001422257223 */ /* 0x008fe20000000015 */
[----:B------:R-:W-:Y:S01]  /*0a60*/  MOV R20, UR22 ;  /* 0x0000001600147c02 */ /* 0x000fe20008000f00 */
[----:B------:R-:W-:Y:S01]  /*0a70*/  IMAD.U32 R21, RZ, RZ, UR23 ;  /* 0x00000017ff157e24 */ /* 0x000fe2000f8e00ff */
[----:B------:R-:W-:Y:S01]  /*0a80*/  UIMAD.WIDE UR22, UR18, 0x4, UR26 ;  /* 0x00000004121678a5 */ /* 0x000fe2000f8e021a */
[----:B------:R-:W3:Y:S04]  /*0a90*/  LDG.E R34, desc[UR20][R22.64] ;  /* 0x0000001416227981 */ /* 0x000ee8000c1e1900 */
[----:B------:R1:W3:Y:S01]  /*0aa0*/  LDG.E R20, desc[UR20][R20.64] ;  /* 0x0000001414147981 */ /* 0x0002e2000c1e1900 */
[----:B0-----:R-:W-:-:S02]  /*0ab0*/  MOV R19, UR23 ;  /* 0x0000001700137c02 */ /* 0x001fc40008000f00 */
[----:B------:R-:W-:-:S05]  /*0ac0*/  MOV R18, UR22 ;  /* 0x0000001600127c02 */ /* 0x000fca0008000f00 */
[----:B------:R0:W4:Y:S01]  /*0ad0*/  LDG.E R19, desc[UR20][R18.64] ;  /* 0x0000001412137981 */ /* 0x000122000c1e1900 */
[----:B------:R-:W-:-:S04]  /*0ae0*/  UIADD3 UR28, UPT, UPT, UR28, 0x8, URZ ;  /* 0x000000081c1c7890 */ /* 0x000fc8000fffe0ff */
[----:B------:R-:W-:Y:S01]  /*0af0*/  UISETP.NE.AND UP1, UPT, UR28, URZ, UPT ;  /* 0x000000ff1c00728c */ /* 0x000fe2000bf25270 */
[----:B--2---:R-:W-:Y:S01]  /*0b00*/  FFMA R37, R32, R30, R37 ;  /* 0x0000001e20257223 */ /* 0x004fe20000000025 */
[----:B-1----:R-:W-:Y:S01]  /*0b10*/  MOV R21, UR10 ;  /* 0x0000000a00157c02 */ /* 0x002fe20008000f00 */
[----:B------:R-:W-:Y:S01]  /*0b20*/  IMAD.U32 R22, RZ, RZ, UR10 ;  /* 0x0000000aff167e24 */ /* 0x000fe2000f8e00ff */
[----:B------:R-:W-:Y:S02]  /*0b30*/  MOV R30, UR10 ;  /* 0x0000000a001e7c02 */ /* 0x000fe40008000f00 */
[----:B0-----:R-:W-:Y:S01]  /*0b40*/  MOV R18, UR10 ;  /* 0x0000000a00127c02 */ /* 0x001fe20008000f00 */
[----:B------:R-:W-:Y:S01]  /*0b50*/  IMAD R4, R21, 0x8, R4 ;  /* 0x0000000815047824 */ /* 0x000fe200078e0204 */
[C---:B------:R-:W-:Y:S02]  /*0b60*/  LEA R5, R30.reuse, R5, 0x3 ;  /* 0x000000051e057211 */ /* 0x040fe400078e18ff */
[----:B------:R-:W-:-:S02]  /*0b70*/  LEA R3, R30, R3, 0x3 ;  /* 0x000000031e037211 */ /* 0x000fc400078e18ff */
[C---:B------:R-:W-:Y:S02]  /*0b80*/  LEA R2, R21.reuse, R2, 0x3 ;  /* 0x0000000215027211 */ /* 0x040fe400078e18ff */
[----:B------:R-:W-:Y:S02]  /*0b90*/  LEA R0, R21, R0, 0x3 ;  /* 0x0000000015007211 */ /* 0x000fe400078e18ff */
[----:B------:R-:W-:Y:S02]  /*0ba0*/  LEA R35, R18, R35, 0x3 ;  /* 0x0000002312237211 */ /* 0x000fe400078e18ff */
[----:B------:R-:W-:Y:S01]  /*0bb0*/  LEA R33, R22, R33, 0x3 ;  /* 0x0000002116217211 */ /* 0x000fe200078e18ff */
[----:B------:R-:W-:Y:S02]  /*0bc0*/  ULEA UR7, UR8, UR7, 0x3 ;  /* 0x0000000708077291 */ /* 0x000fe4000f8e18ff */
[----:B------:R-:W-:Y:S02]  /*0bd0*/  ULEA UR13, UR8, UR13, 0x3 ;  /* 0x0000000d080d7291 */ /* 0x000fe4000f8e18ff */
[----:B------:R-:W-:-:S02]  /*0be0*/  ULEA UR14, UR8, UR14, 0x3 ;  /* 0x0000000e080e7291 */ /* 0x000fc4000f8e18ff */
[----:B------:R-:W-:Y:S02]  /*0bf0*/  ULEA UR15, UR8, UR15, 0x3 ;  /* 0x0000000f080f7291 */ /* 0x000fe4000f8e18ff */
[----:B------:R-:W-:Y:S02]  /*0c00*/  ULEA UR16, UR8, UR16, 0x3 ;  /* 0x0000001008107291 */ /* 0x000fe4000f8e18ff */
[----:B------:R-:W-:Y:S02]  /*0c10*/  ULEA UR17, UR8, UR17, 0x3 ;  /* 0x0000001108117291 */ /* 0x000fe4000f8e18ff */
[----:B------:R-:W-:Y:S02]  /*0c20*/  ULEA UR18, UR8, UR18, 0x3 ;  /* 0x0000001208127291 */ /* 0x000fe4000f8e18ff */
[----:B------:R-:W-:Y:S01]  /*0c30*/  ULEA UR19, UR8, UR19, 0x3 ;  /* 0x0000001308137291 */ /* 0x000fe2000f8e18ff */
[----:B---3--:R-:W-:Y:S01]  /*0c40*/  FFMA R37, R34, R20, R37 ;  /* 0x0000001422257223 */ /* 0x008fe20000000025 */
[----:B------:R-:W-:-:S04]  /*0c50*/  MOV R20, UR10 ;  /* 0x0000000a00147c02 */ /* 0x000fc80008000f00 */
[----:B------:R-:W-:Y:S01]  /*0c60*/  LEA R31, R20, R31, 0x3 ;  /* 0x0000001f141f7211 */ /* 0x000fe200078e18ff */
[----:B----4-:R-:W-:Y:S01]  /*0c70*/  FFMA R32, R36, R19, R37 ;  /* 0x0000001324207223 */ /* 0x010fe20000000025 */
[----:B------:R-:W-:Y:S06]  /*0c80*/  BRA.U UP1, `(.L_x_3) ;  /* 0xfffffff901bc7547 */ /* 0x000fec000b83ffff */
[----:B------:R-:W-:-:S05]  /*0c90*/  UMOV UR7, UR9 ;  /* 0x0000000900077c82 */ /* 0x000fca0008000000 */
.L_x_2:
[----:B------:R-:W1:Y:S02]  /*0ca0*/  LDCU UR13, c[0x0][0x3b0] ;  /* 0x00007600ff0d77ac */ /* 0x000e640008000800 */
[----:B-1----:R-:W-:-:S04]  /*0cb0*/  ULOP3.LUT UR14, UR13, 0x7, URZ, 0xc0, !UPT ;  /* 0x000000070d0e7892 */ /* 0x002fc8000f8ec0ff */
[----:B------:R-:W-:-:S09]  /*0cc0*/  UISETP.NE.AND UP1, UPT, UR14, URZ, UPT ;  /* 0x000000ff0e00728c */ /* 0x000fd2000bf25270 */
[----:B------:R-:W-:Y:S05]  /*0cd0*/  BRA.U !UP1, `(.L_x_4) ;  /* 0x0000000509d87547 */ /* 0x000fea000b800000 */
[----:B------:R-:W-:-:S04]  /*0ce0*/  ULOP3.LUT UR26, UR13, 0x3, URZ, 0xc0, !UPT ;  /* 0x000000030d1a7892 */ /* 0x000fc8000f8ec0ff */
[----:B------:R-:W-:Y:S01]  /*0cf0*/  UISETP.NE.AND UP1, UPT, UR26, URZ, UPT ;  /* 0x000000ff1a00728c */ /* 0x000fe2000bf25270 */
[----:B------:R-:W-:Y:S10]  /*0d00*/  BRA.U !UP0, `(.L_x_5) ;  /* 0x0000000108dc7547 */ /* 0x000ff4000b800000 */
[----:B------:R-:W1:Y:S01]  /*0d10*/  LDCU.64 UR22, c[0x0][0x3a8] ;  /* 0x00007500ff1677ac */ /* 0x000e620008000a00 */
[----:B------:R-:W2:Y:S01]  /*0d20*/  LDC.64 R18, c[0x0][0x388] ;  /* 0x0000e200ff127b82 */ /* 0x000ea20000000a00 */
[----:B------:R-:W-:Y:S01]  /*0d30*/  IADD3 R5, PT, PT, R8, UR5, RZ ;  /* 0x0000000508057c10 */ /* 0x000fe2000fffe0ff */
[----:B------:R-:W-:Y:S01]  /*0d40*/  VIADD R0, R9, UR6 ;  /* 0x0000000609007c36 */ /* 0x000fe20008000000 */
[----:B------:R-:W3:Y:S01]  /*0d50*/  LDCU UR27, c[0x0][0x3b4] ;  /* 0x00007680ff1b77ac */ /* 0x000ee20008000800 */
[----:B------:R-:W4:Y:S01]  /*0d60*/  LDCU.64 UR18, c[0x0][0x390] ;  /* 0x00007200ff1277ac */ /* 0x000f220008000a00 */
[----:B------:R-:W5:Y:S01]  /*0d70*/  LDCU UR28, c[0x0][0x3b8] ;  /* 0x00007700ff1c77ac */ /* 0x000f620008000800 */
[----:B------:R-:W-:Y:S02]  /*0d80*/  UIADD3 UR13, UPT, UPT, UR25, UR7, URZ ;  /* 0x00000007190d7290 */ /* 0x000fe4000fffe0ff */
[----:B------:R-:W-:Y:S02]  /*0d90*/  UIADD3 UR16, UPT, UPT, UR12, UR7, URZ ;  /* 0x000000070c107290 */ /* 0x000fe4000fffe0ff */
[----:B-1----:R-:W-:Y:S01]  /*0da0*/  UIMAD UR13, UR13, UR22, UR5 ;  /* 0x000000160d0d72a4 */ /* 0x002fe2000f8e0205 */
[----:B---3--:R-:W-:-:S03]  /*0db0*/  MOV R2, UR27 ;  /* 0x0000001b00027c02 */ /* 0x008fc60008000f00 */
[----:B------:R-:W-:Y:S02]  /*0dc0*/  UIMAD UR14, UR13, UR23, UR6 ;  /* 0x000000170d0e72a4 */ /* 0x000fe4000f8e0206 */
[----:B------:R-:W-:Y:S01]  /*0dd0*/  UIADD3 UR13, UPT, UPT, UR13, UR22, URZ ;  /* 0x000000160d0d7290 */ /* 0x000fe2000fffe0ff */
[----:B------:R-:W-:Y:S01]  /*0de0*/  IMAD R5, R2, UR16, R5 ;  /* 0x0000001002057c24 */ /* 0x000fe2000f8e0205 */
[----:B----4-:R-:W-:Y:S02]  /*0df0*/  UIMAD.WIDE UR14, UR14, 0x4, UR18 ;  /* 0x000000040e0e78a5 */ /* 0x010fe4000f8e0212 */
[----:B------:R-:W-:Y:S01]  /*0e00*/  UIMAD UR16, UR13, UR23, UR6 ;  /* 0x000000170d1072a4 */ /* 0x000fe2000f8e0206 */
[C-C-:B-----5:R-:W-:Y:S01]  /*0e10*/  IMAD R23, R5.reuse, UR28, R0.reuse ;  /* 0x0000001c05177c24 */ /* 0x160fe2000f8e0200 */
[----:B------:R-:W-:Y:S01]  /*0e20*/  UIADD3 UR13, UPT, UPT, UR13, UR22, URZ ;  /* 0x000000160d0d7290 */ /* 0x000fe2000fffe0ff */
[----:B------:R-:W-:Y:S02]  /*0e30*/  IADD3 R5, PT, PT, R5, UR27, RZ ;  /* 0x0000001b05057c10 */ /* 0x000fe4000fffe0ff */
[----:B------:R-:W-:Y:S01]  /*0e40*/  MOV R2, UR14 ;  /* 0x0000000e00027c02 */ /* 0x000fe20008000f00 */
[----:B------:R-:W-:Y:S01]  /*0e50*/  UIADD3 UR17, UPT, UPT, UR13, UR22, URZ ;  /* 0x000000160d117290 */ /* 0x000fe2000fffe0ff */
[----:B------:R-:W-:Y:S01]  /*0e60*/  MOV R3, UR15 ;  /* 0x0000000f00037c02 */ /* 0x000fe20008000f00 */
[----:B------:R-:W-:Y:S01]  /*0e70*/  UIMAD.WIDE UR14, UR16, 0x4, UR18 ;  /* 0x00000004100e78a5 */ /* 0x000fe2000f8e0212 */
[C---:B------:R-:W-:Y:S01]  /*0e80*/  IADD3 R31, PT, PT, R5.reuse, UR27, RZ ;  /* 0x0000001b051f7c10 */ /* 0x040fe2000fffe0ff */
[----:B------:R-:W-:Y:S01]  /*0e90*/  UIMAD UR16, UR13, UR23, UR6 ;  /* 0x000000170d1072a4 */ /* 0x000fe2000f8e0206 */
[----:B------:R-:W-:Y:S01]  /*0ea0*/  IMAD R21, R5, UR28, R0 ;  /* 0x0000001c05157c24 */ /* 0x000fe2000f8e0200 */
[----:B------:R-:W-:Y:S01]  /*0eb0*/  UIMAD UR13, UR17, UR23, UR6 ;  /* 0x00000017110d72a4 */ /* 0x000fe2000f8e0206 */
[----:B--2---:R-:W-:Y:S01]  /*0ec0*/  IMAD.WIDE R22, R23, 0x4, R18 ;  /* 0x0000000417167825 */ /* 0x004fe200078e0212 */
[----:B------:R-:W-:Y:S01]  /*0ed0*/  UIMAD.WIDE UR16, UR16, 0x4, UR18 ;  /* 0x00000004101078a5 */ /* 0x000fe2000f8e0212 */
[----:B------:R-:W-:Y:S01]  /*0ee0*/  MOV R4, UR14 ;  /* 0x0000000e00047c02 */ /* 0x000fe20008000f00 */
[----:B0-----:R0:W2:Y:S01]  /*0ef0*/  LDG.E R33, desc[UR20][R2.64] ;  /* 0x0000001402217981 */ /* 0x0010a2000c1e1900 */
[C---:B------:R-:W-:Y:S01]  /*0f00*/  IMAD R37, R31.reuse, UR28, R0 ;  /* 0x0000001c1f257c24 */ /* 0x040fe2000f8e0200 */
[----:B------:R-:W-:Y:S01]  /*0f10*/  IADD3 R31, PT, PT, R31, UR27, RZ ;  /* 0x0000001b1f1f7c10 */ /* 0x000fe2000fffe0ff */
[----:B------:R-:W-:Y:S01]  /*0f20*/  IMAD.WIDE R20, R21, 0x4, R18 ;  /* 0x0000000415147825 */ /* 0x000fe200078e0212 */
[----:B------:R1:W2:Y:S03]  /*0f30*/  LDG.E R35, desc[UR20][R22.64] ;  /* 0x0000001416237981 */ /* 0x0002a6000c1e1900 */
[----:B------:R-:W-:Y:S01]  /*0f40*/  IMAD.U32 R5, RZ, RZ, UR15 ;  /* 0x0000000fff057e24 */ /* 0x000fe2000f8e00ff */
[----:B------:R-:W-:Y:S01]  /*0f50*/  UIMAD.WIDE UR14, UR13, 0x4, UR18 ;  /* 0x000000040d0e78a5 */ /* 0x000fe2000f8e0212 */
[----:B------:R-:W-:Y:S01]  /*0f60*/  IMAD R0, R31, UR28, R0 ;  /* 0x0000001c1f007c24 */ /* 0x000fe2000f8e0200 */
[----:B0-----:R-:W-:Y:S01]  /*0f70*/  MOV R2, UR16 ;  /* 0x0000001000027c02 */ /* 0x001fe20008000f00 */
[----:B------:R-:W3:Y:S01]  /*0f80*/  LDG.E R21, desc[UR20][R20.64] ;  /* 0x0000001414157981 */ /* 0x000ee2000c1e1900 */
[----:B------:R-:W-:Y:S01]  /*0f90*/  MOV R3, UR17 ;  /* 0x0000001100037c02 */ /* 0x000fe20008000f00 */
[----:B-1----:R-:W-:-:S02]  /*0fa0*/  IMAD.WIDE R22, R37, 0x4, R18 ;  /* 0x0000000425167825 */ /* 0x002fc400078e0212 */
[----:B------:R-:W3:Y:S01]  /*0fb0*/  LDG.E R4, desc[UR20][R4.64] ;  /* 0x0000001404047981 */ /* 0x000ee2000c1e1900 */
[----:B------:R-:W-:Y:S01]  /*0fc0*/  MOV R30, UR14 ;  /* 0x0000000e001e7c02 */ /* 0x000fe20008000f00 */
[----:B------:R-:W-:Y:S01]  /*0fd0*/  IMAD.WIDE R18, R0, 0x4, R18 ;  /* 0x0000000400127825 */ /* 0x000fe200078e0212 */
[----:B------:R-:W-:Y:S01]  /*0fe0*/  MOV R31, UR15 ;  /* 0x0000000f001f7c02 */ /* 0x000fe20008000f00 */
[----:B------:R-:W4:Y:S04]  /*0ff0*/  LDG.E R2, desc[UR20][R2.64] ;  /* 0x0000001402027981 */ /* 0x000f28000c1e1900 */
[----:B------:R-:W4:Y:S04]  /*1000*/  LDG.E R22, desc[UR20][R22.64] ;  /* 0x0000001416167981 */ /* 0x000f28000c1e1900 */
[----:B------:R-:W5:Y:S04]  /*1010*/  LDG.E R30, desc[UR20][R30.64] ;  /* 0x000000141e1e7981 */ /* 0x000f68000c1e1900 */
[----:B------:R-:W5:Y:S01]  /*1020*/  LDG.E R18, desc[UR20][R18.64] ;  /* 0x0000001412127981 */ /* 0x000f62000c1e1900 */
[----:B------:R-:W-:Y:S01]  /*1030*/  UIADD3 UR7, UPT, UPT, UR7, 0x4, URZ ;  /* 0x0000000407077890 */ /* 0x000fe2000fffe0ff */
[----:B--2---:R-:W-:-:S04]  /*1040*/  FFMA R32, R35, R33, R32 ;  /* 0x0000002123207223 */ /* 0x004fc80000000020 */
[----:B---3--:R-:W-:-:S04]  /*1050*/  FFMA R5, R21, R4, R32 ;  /* 0x0000000415057223 */ /* 0x008fc80000000020 */
[----:B----4-:R-:W-:-:S04]  /*1060*/  FFMA R5, R22, R2, R5 ;  /* 0x0000000216057223 */ /* 0x010fc80000000005 */
[----:B-----5:R-:W-:-:S07]  /*1070*/  FFMA R32, R18, R30, R5 ;  /* 0x0000001e12207223 */ /* 0x020fce0000000005 */
.L_x_5:
[----:B------:R-:W-:Y:S05]  /*1080*/  BRA.U !UP1, `(.L_x_4) ;  /* 0x0000000109ec7547 */ /* 0x000fea000b800000 */
[----:B------:R-:W1:Y:S01]  /*1090*/  LDCU UR13, c[0x0][0x3b0] ;  /* 0x00007600ff0d77ac */ /* 0x000e620008000800 */
[----:B------:R-:W-:Y:S02]  /*10a0*/  UISETP.NE.AND UP1, UPT, UR26, 0x1, UPT ;  /* 0x000000011a00788c */ /* 0x000fe4000bf25270 */
[----:B-1----:R-:W-:-:S07]  /*10b0*/  ULOP3.LUT UP2, URZ, UR13, 0x1, URZ, 0xc0, !UPT ;  /* 0x000000010dff7892 */ /* 0x002fce000f84c0ff */
[----:B------:R-:W-:Y:S05]  /*10c0*/  BRA.U !UP1, `(.L_x_6) ;  /* 0x0000000109847547 */ /* 0x000fea000b800000 */
[----:B------:R-:W1:Y:S01]  /*10d0*/  LDCU UR22, c[0x0][0x3b4] ;  /* 0x00007680ff1677ac */ /* 0x000e620008000800 */
[----:B------:R-:W2:Y:S01]  /*10e0*/  LDC.64 R18, c[0x0][0x388] ;  /* 0x0000e200ff127b82 */ /* 0x000ea20000000a00 */
[----:B------:R-:W-:Y:S01]  /*10f0*/  VIADD R0, R8, UR5 ;  /* 0x0000000508007c36 */ /* 0x000fe20008000000 */
[----:B------:R-:W-:Y:S01]  /*1100*/  IADD3 R23, PT, PT, R9, UR6, RZ ;  /* 0x0000000609177c10 */ /* 0x000fe2000fffe0ff */
[----:B------:R-:W3:Y:S01]  /*1110*/  LDCU.64 UR18, c[0x0][0x3a8] ;  /* 0x00007500ff1277ac */ /* 0x000ee20008000a00 */
[----:B------:R-:W4:Y:S01]  /*1120*/  LDCU.64 UR14, c[0x0][0x390] ;  /* 0x00007200ff0e77ac */ /* 0x000f220008000a00 */
[----:B------:R-:W5:Y:S01]  /*1130*/  LDCU UR23, c[0x0][0x3b8] ;  /* 0x00007700ff1777ac */ /* 0x000f620008000800 */
[----:B------:R-:W-:Y:S02]  /*1140*/  UIADD3 UR13, UPT, UPT, UR25, UR7, URZ ;  /* 0x00000007190d7290 */ /* 0x000fe4000fffe0ff */
[----:B------:R-:W-:Y:S01]  /*1150*/  UIADD3 UR17, UPT, UPT, UR12, UR7, URZ ;  /* 0x000000070c117290 */ /* 0x000fe2000fffe0ff */
[----:B-1----:R-:W-:Y:S01]  /*1160*/  MOV R3, UR22 ;  /* 0x0000001600037c02 */ /* 0x002fe20008000f00 */
[----:B---3--:R-:W-:-:S04]  /*1170*/  UIMAD UR13, UR13, UR18, UR5 ;  /* 0x000000120d0d72a4 */ /* 0x008fc8000f8e0205 */
[----:B------:R-:W-:Y:S01]  /*1180*/  IMAD R0, R3, UR17, R0 ;  /* 0x0000001103007c24 */ /* 0x000fe2000f8e0200 */
[----:B------:R-:W-:Y:S02]  /*1190*/  UIMAD UR16, UR13, UR19, UR6 ;  /* 0x000000130d1072a4 */ /* 0x000fe4000f8e0206 */
[----:B------:R-:W-:Y:S02]  /*11a0*/  UIADD3 UR13, UPT, UPT, UR13, UR18, URZ ;  /* 0x000000120d0d7290 */ /* 0x000fe4000fffe0ff */
[C---:B------:R-:W-:Y:S01]  /*11b0*/  IADD3 R4, PT, PT, R0.reuse, UR22, RZ ;  /* 0x0000001600047c10 */ /* 0x040fe2000fffe0ff */
[----:B----4-:R-:W-:Y:S01]  /*11c0*/  UIMAD.WIDE UR16, UR16, 0x4, UR14 ;  /* 0x00000004101078a5 */ /* 0x010fe2000f8e020e */
[--C-:B-----5:R-:W-:Y:S01]  /*11d0*/  IMAD R5, R0, UR23, R23.reuse ;  /* 0x0000001700057c24 */ /* 0x120fe2000f8e0217 */
[----:B------:R-:W-:Y:S02]  /*11e0*/  UIMAD UR13, UR13, UR19, UR6 ;  /* 0x000000130d0d72a4 */ /* 0x000fe4000f8e0206 */
[----:B------:R-:W-:-:S02]  /*11f0*/  IMAD R23, R4, UR23, R23 ;  /* 0x0000001704177c24 */ /* 0x000fc4000f8e0217 */
[----:B------:R-:W-:Y:S01]  /*1200*/  UIMAD.WIDE UR14, UR13, 0x4, UR14 ;  /* 0x000000040d0e78a5 */ /* 0x000fe2000f8e020e */
[----:B------:R-:W-:Y:S01]  /*1210*/  MOV R2, UR16 ;  /* 0x0000001000027c02 */ /* 0x000fe20008000f00 */
[----:B--2---:R-:W-:Y:S01]  /*1220*/  IMAD.WIDE R4, R5, 0x4, R18 ;  /* 0x0000000405047825 */ /* 0x004fe200078e0212 */
[----:B------:R-:W-:-:S03]  /*1230*/  MOV R3, UR17 ;  /* 0x0000001100037c02 */ /* 0x000fc60008000f00 */
[----:B------:R-:W-:Y:S01]  /*1240*/  MOV R20, UR14 ;  /* 0x0000000e00147c02 */ /* 0x000fe20008000f00 */
[----:B------:R-:W-:Y:S01]  /*1250*/  IMAD.WIDE R18, R23, 0x4, R18 ;  /* 0x0000000417127825 */ /* 0x000fe200078e0212 */
[----:B0-----:R-:W2:Y:S03]  /*1260*/  LDG.E R2, desc[UR20][R2.64] ;  /* 0x0000001402027981 */ /* 0x001ea6000c1e1900 */
[----:B------:R-:W-:Y:S01]  /*1270*/  IMAD.U32 R21, RZ, RZ, UR15 ;  /* 0x0000000fff157e24 */ /* 0x000fe2000f8e00ff */
[----:B------:R-:W2:Y:S04]  /*1280*/  LDG.E R5, desc[UR20][R4.64] ;  /* 0x0000001404057981 */ /* 0x000ea8000c1e1900 */
[----:B------:R-:W3:Y:S04]  /*1290*/  LDG.E R20, desc[UR20][R20.64] ;  /* 0x0000001414147981 */ /* 0x000ee8000c1e1900 */
[----:B------:R-:W3:Y:S01]  /*12a0*/  LDG.E R19, desc[UR20][R18.64] ;  /* 0x0000001412137981 */ /* 0x000ee2000c1e1900 */
[----:B------:R-:W-:Y:S01]  /*12b0*/  UIADD3 UR7, UPT, UPT, UR7, 0x2, URZ ;  /* 0x0000000207077890 */ /* 0x000fe2000fffe0ff */
[----:B--2---:R-:W-:-:S04]  /*12c0*/  FFMA R32, R5, R2, R32 ;  /* 0x0000000205207223 */ /* 0x004fc80000000020 */
[----:B---3--:R-:W-:-:S07]  /*12d0*/  FFMA R32, R19, R20, R32 ;  /* 0x0000001413207223 */ /* 0x008fce0000000020 */
.L_x_6:
[----:B------:R-:W-:Y:S05]  /*12e0*/  BRA.U !UP2, `(.L_x_4) ;  /* 0x000000010a547547 */ /* 0x000fea000b800000 */
[----:B------:R-:W1:Y:S01]  /*12f0*/  LDCU.64 UR16, c[0x0][0x3a8] ;  /* 0x00007500ff1077ac */ /* 0x000e620008000a00 */
[----:B------:R-:W2:Y:S01]  /*1300*/  LDC.64 R4, c[0x0][0x388] ;  /* 0x0000e200ff047b82 */ /* 0x000ea20000000a00 */
[----:B------:R-:W-:Y:S01]  /*1310*/  IADD3 R0, PT, PT, R8, UR5, RZ ;  /* 0x0000000508007c10 */ /* 0x000fe2000fffe0ff */
[----:B------:R-:W3:Y:S01]  /*1320*/  LDCU UR18, c[0x0][0x3b4] ;  /* 0x00007680ff1277ac */ /* 0x000ee20008000800 */
[----:B------:R-:W-:Y:S01]  /*1330*/  IADD3 R19, PT, PT, R9, UR6, RZ ;  /* 0x0000000609137c10 */ /* 0x000fe2000fffe0ff */
[----:B------:R-:W4:Y:S01]  /*1340*/  LDCU.64 UR14, c[0x0][0x390] ;  /* 0x00007200ff0e77ac */ /* 0x000f220008000a00 */
[----:B------:R-:W5:Y:S01]  /*1350*/  LDCU UR19, c[0x0][0x3b8] ;  /* 0x00007700ff1377ac */ /* 0x000f620008000800 */
[----:B------:R-:W-:Y:S02]  /*1360*/  UIADD3 UR13, UPT, UPT, UR25, UR7, URZ ;  /* 0x00000007190d7290 */ /* 0x000fe4000fffe0ff */
[----:B------:R-:W-:Y:S02]  /*1370*/  UIADD3 UR7, UPT, UPT, UR12, UR7, URZ ;  /* 0x000000070c077290 */ /* 0x000fe4000fffe0ff */
[----:B-1----:R-:W-:Y:S01]  /*1380*/  UIMAD UR13, UR13, UR16, UR5 ;  /* 0x000000100d0d72a4 */ /* 0x002fe2000f8e0205 */
[----:B---3--:R-:W-:-:S03]  /*1390*/  MOV R3, UR18 ;  /* 0x0000001200037c02 */ /* 0x008fc60008000f00 */
[----:B------:R-:W-:Y:S02]  /*13a0*/  UIMAD UR13, UR13, UR17, UR6 ;  /* 0x000000110d0d72a4 */ /* 0x000fe4000f8e0206 */
[----:B------:R-:W-:Y:S02]  /*13b0*/  IMAD R0, R3, UR7, R0 ;  /* 0x0000000703007c24 */ /* 0x000fe4000f8e0200 */
[----:B----4-:R-:W-:Y:S02]  /*13c0*/  UIMAD.WIDE UR14, UR13, 0x4, UR14 ;  /* 0x000000040d0e78a5 */ /* 0x010fe4000f8e020e */
[----:B-----5:R-:W-:-:S04]  /*13d0*/  IMAD R19, R0, UR19, R19 ;  /* 0x0000001300137c24 */ /* 0x020fc8000f8e0213 */
[----:B------:R-:W-:Y:S01]  /*13e0*/  MOV R2, UR14 ;  /* 0x0000000e00027c02 */ /* 0x000fe20008000f00 */
[----:B--2---:R-:W-:Y:S01]  /*13f0*/  IMAD.WIDE R4, R19, 0x4, R4 ;  /* 0x0000000413047825 */ /* 0x004fe200078e0204 */
[----:B------:R-:W-:-:S05]  /*1400*/  MOV R3, UR15 ;  /* 0x0000000f00037c02 */ /* 0x000fca0008000f00 */
[----:B0-----:R-:W2:Y:S04]  /*1410*/  LDG.E R2, desc[UR20][R2.64] ;  /* 0x0000001402027981 */ /* 0x001ea8000c1e1900 */
[----:B------:R-:W2:Y:S02]  /*1420*/  LDG.E R5, desc[UR20][R4.64] ;  /* 0x0000001404057981 */ /* 0x000ea4000c1e1900 */
[----:B--2---:R-:W-:-:S07]  /*1430*/  FFMA R32, R5, R2, R32 ;  /* 0x0000000205207223 */ /* 0x004fce0000000020 */
.L_x_4:
[----:B------:R-:W1:Y:S01]  /*1440*/  LDCU UR7, c[0x0][0x3ac] ;  /* 0x00007580ff0777ac */ /* 0x000e620008000800 */
[----:B------:R-:W-:-:S04]  /*1450*/  UIADD3 UR6, UPT, UPT, UR6, 0x1, URZ ;  /* 0x0000000106067890 */ /* 0x000fc8000fffe0ff */
[----:B-1----:R-:W-:-:S09]  /*1460*/  UISETP.NE.AND UP1, UPT, UR6, UR7, UPT ;  /* 0x000000070600728c */ /* 0x002fd2000bf25270 */
[----:B------:R-:W-:Y:S05]  /*1470*/  BRA.U UP1, `(.L_x_7) ;  /* 0xfffffff101147547 */ /* 0x000fea000b83ffff */
[----:B------:R-:W1:Y:S01]  /*1480*/  LDCU UR6, c[0x0][0x3a8] ;  /* 0x00007500ff0677ac */ /* 0x000e620008000800 */
[----:B------:R-:W-:-:S04]  /*1490*/  UIADD3 UR5, UPT, UPT, UR5, 0x1, URZ ;  /* 0x0000000105057890 */ /* 0x000fc8000fffe0ff */
[----:B-1----:R-:W-:-:S09]  /*14a0*/  UISETP.NE.AND UP1, UPT, UR5, UR6, UPT ;  /* 0x000000060500728c */ /* 0x002fd2000bf25270 */
[----:B------:R-:W-:Y:S05]  /*14b0*/  BRA.U UP1, `(.L_x_8) ;  /* 0xffffffed01cc7547 */ /* 0x000fea000b83ffff */
[----:B------:R-:W1:Y:S01]  /*14c0*/  LDCU UR5, c[0x0][0x39c] ;  /* 0x00007380ff0577ac */ /* 0x000e620008000800 */
[----:B------:R-:W2:Y:S01]  /*14d0*/  LDC.64 R2, c[0x0][0x380] ;  /* 0x0000e000ff027b82 */ /* 0x000ea20000000a00 */
[----:B------:R-:W3:Y:S01]  /*14e0*/  LDCU.64 UR6, c[0x0][0x3a0] ;  /* 0x00007400ff0677ac */ /* 0x000ee20008000a00 */
[----:B-1----:R-:W-:Y:S01]  /*14f0*/  UIMAD UR5, UR4, UR5, UR24 ;  /* 0x00000005040572a4 */ /* 0x002fe2000f8e0218 */
[----:B---3--:R-:W-:-:S05]  /*1500*/  MOV R5, UR6 ;  /* 0x0000000600057c02 */ /* 0x008fca0008000f00 */
[----:B------:R-:W-:-:S04]  /*1510*/  IMAD R0, R5, UR5, R6 ;  /* 0x0000000505007c24 */ /* 0x000fc8000f8e0206 */
[----:B------:R-:W-:-:S04]  /*1520*/  IMAD R5, R0, UR7, R7 ;  /* 0x0000000700057c24 */ /* 0x000fc8000f8e0207 */
[----:B--2---:R-:W-:-:S05]  /*1530*/  IMAD.WIDE R2, R5, 0x4, R2 ;  /* 0x0000000405027825 */ /* 0x004fca00078e0202 */
[----:B0-----:R1:W-:Y:S02]  /*1540*/  STG.E desc[UR20][R2.64], R32 ;  /* 0x0000002002007986 */ /* 0x0013e4000c101914 */
.L_x_1:
[----:B0-----:R-:W-:Y:S05]  /*1550*/  BSYNC.RECONVERGENT B0 ;  /* 0x0000000000007941 */ /* 0x001fea0003800200 */
.L_x_0:
[----:B------:R-:W0:Y:S01]  /*1560*/  LDC R0, c[0x0][0x398] ;  /* 0x0000e600ff007b82 */ /* 0x000e220000000800 */
[----:B------:R-:W-:-:S06]  /*1570*/  UIADD3 UR5, UPT, UPT, UR4, 0x1, URZ ;  /* 0x0000000104057890 */ /* 0x000fcc000fffe0ff */
[----:B0-----:R-:W-:-:S13]  /*1580*/  ISETP.NE.AND P1, PT, R0, UR5, PT ;  /* 0x0000000500007c0c */ /* 0x001fda000bf25270 */
[----:B------:R-:W-:Y:S05]  /*1590*/  @!P1 EXIT ;  /* 0x000000000000994d */ /* 0x000fea0003800000 */
[----:B------:R-:W-:Y:S01]  /*15a0*/  UMOV UR4, UR5 ;  /* 0x0000000500047c82 */ /* 0x000fe20008000000 */
[----:B------:R-:W-:Y:S05]  /*15b0*/  BRA `(.L_x_9) ;  /* 0xffffffec00347947 */ /* 0x000fea000383ffff */
.L_x_10:
[----:B------:R-:W-:-:S00]  /*15c0*/  BRA `(.L_x_10) ;  /* 0xfffffffc00fc7947 */ /* 0x000fc0000383ffff */
[----:B------:R-:W-:-:S00]  /*15d0*/  NOP ;  /* 0x0000000000007918 */ /* 0x000fc00000000000 */
        /* <DEDUP_REMOVED lines=10> */
.L_x_11:


//--------------------- .nv.shared.reserved.0     --------------------------
	.section	.nv.shared.reserved.0,"aw",@nobits
	.weak		__nv_reservedSMEM_offset_0_alias
	.size		__nv_reservedSMEM_offset_0_alias, 0, 64
	.other		__nv_reservedSMEM_offset_0_alias,@"STO_CUDA_RESERVED_SHARED STV_DEFAULT"
__nv_reservedSMEM_offset_0_alias:
	.zero		0
	.zero		64


//--------------------- .nv.constant0._Z10conv_layerPfS_S_iiiiiiiiii --------------------------
	.section	.nv.constant0._Z10conv_layerPfS_S_iiiiiiiiii,"a",@progbits
	.sectionflags	@""
	.align	4
.nv.constant0._Z10conv_layerPfS_S_iiiiiiiiii:
	.zero		960


//--------------------- SYMBOLS --------------------------

	.type		.nv.reservedSmem.offset0,@object
	.size		.nv.reservedSmem.offset0,0x4
